// auto-generated by cutlass_sweep.gemm — config: {"arch": "sm_100", "cluster_m": 1, "cluster_n": 2, "dtype": "e4m3", "dtype_b": "e4m3", "layout": "nt", "stages": 0, "tile_k": 128, "tile_m": 128, "tile_n": 128}
#include "cutlass/cutlass.h"
#include "cutlass/gemm/collective/collective_builder.hpp"
#include "cutlass/gemm/device/gemm_universal_adapter.h"
#include "cutlass/gemm/kernel/gemm_universal.hpp"
#include "cutlass/epilogue/collective/collective_builder.hpp"

using ElemA = cutlass::float_e4m3_t;
using ElemB = cutlass::float_e4m3_t;
using ElemCD = cutlass::float_e4m3_t;
using Acc  = float;
using TileShape    = cute::Shape<cute::_128, cute::_128, cute::_128>;
using ClusterShape = cute::Shape<cute::_1, cute::_2, cute::_1>;

using CollectiveEpilogue = typename cutlass::epilogue::collective::CollectiveBuilder<
    cutlass::arch::Sm100, cutlass::arch::OpClassTensorOp,
    TileShape, ClusterShape,
    cutlass::epilogue::collective::EpilogueTileAuto,
    Acc, Acc,
    ElemCD, cutlass::layout::RowMajor, 128 / cutlass::sizeof_bits<ElemCD>::value,
    ElemCD, cutlass::layout::RowMajor, 128 / cutlass::sizeof_bits<ElemCD>::value,
    cutlass::epilogue::collective::EpilogueScheduleAuto
  >::CollectiveOp;

using CollectiveMainloop = typename cutlass::gemm::collective::CollectiveBuilder<
    cutlass::arch::Sm100, cutlass::arch::OpClassTensorOp,
    ElemA, cutlass::layout::RowMajor, 128 / cutlass::sizeof_bits<ElemA>::value,
    ElemB, cutlass::layout::ColumnMajor, 128 / cutlass::sizeof_bits<ElemB>::value,
    Acc,
    TileShape, ClusterShape,
    cutlass::gemm::collective::StageCountAutoCarveout<static_cast<int>(sizeof(typename CollectiveEpilogue::SharedStorage))>,
    cutlass::gemm::collective::KernelScheduleAuto
  >::CollectiveOp;

using GemmKernel = cutlass::gemm::kernel::GemmUniversal<
    cute::Shape<int,int,int,int>,
    CollectiveMainloop,
    CollectiveEpilogue
>;
using Gemm = cutlass::gemm::device::GemmUniversalAdapter<GemmKernel>;

// Force the device kernel symbol into the cubin without needing a host main.
auto* _anchor = &cutlass::device_kernel<GemmKernel>;


// ===== COMPILED SASS (sm_100a) =====

	.target	sm_100a

	.elftype	@"ET_EXEC"


//--------------------- .note.nv.tkinfo           --------------------------
	.section	.note.nv.tkinfo,"",@"SHT_NOTE"
	.sectionflags	@"SHF_NOTE_NV_TKINFO"
	.tkinfo
        /*0018*/ 	.word	0x00000002
        /*0030*/ 	.string	""
        /*0030*/ 	.string	"ptxas"
        /*0030*/ 	.string	"Cuda compilation tools, release 13.0, V13.0.88"
        /*0030*/ 	.string	"Build cuda_13.0.r13.0/compiler.36424714_0"
        /*0030*/ 	.string	"-arch sm_100a -m 64 "



//--------------------- .note.nv.cuinfo           --------------------------
	.section	.note.nv.cuinfo,"",@"SHT_NOTE"
	.sectionflags	@"SHF_NOTE_NV_CUINFO"
        /*0018*/ 	.short	0x0002
        /*001a*/ 	.short	0x0064
        /*001c*/ 	.short	0x0082
	.zero		2


//--------------------- .nv.info                  --------------------------
	.section	.nv.info,"",@"SHT_CUDA_INFO"
	.align	4


	//----- nvinfo : EIATTR_REGCOUNT
	.align		4
        /*0000*/ 	.byte	0x04, 0x2f
        /*0002*/ 	.short	(.L_19 - .L_18)
	.align		4
.L_18:
        /*0004*/ 	.word	index@(_ZN7cutlass13device_kernelINS_4gemm6kernel13GemmUniversalIN4cute5tupleIJiiiiEEENS1_10collective13CollectiveMmaINS1_35MainloopSm100TmaUmmaWarpSpecializedILi6ELi2ELi4ENS5_IJNS4_1CILi1EEENSA_ILi2EEESB_EEEEENS5_IJNSA_ILi128EEESF_SF_EEENS_12float_e4m3_tENS5_IJlSB_lEEESH_SI_NS4_8TiledMMAINS4_8MMA_AtomIJNS4_10MMA_TraitsINS4_19SM100_MMA_F8F6F4_SSEJSH_SH_fSF_SF_NS4_17integral_constantINS4_4UMMA5MajorELSP_0EEESQ_NSN_INSO_7ScaleInELSR_0EEESS_EEEEEENS4_6LayoutINS5_IJSB_SB_SB_EEENS5_IJNSA_ILi0EEESX_SX_EEEEENS5_IJNS4_10UnderscoreES10_S10_EEEEENS4_23SM90_TMA_LOAD_MULTICASTENS4_14ComposedLayoutINS4_7SwizzleILi3ELi4ELi3EEENS4_18smem_ptr_flag_bitsILi8EEENSV_INS5_IJNSA_ILi8EEESF_EEENS5_IJSF_SB_EEEEEEEvNS4_8identityENS4_13SM90_TMA_LOADES1D_vS1E_EENS_8epilogue10collective18CollectiveEpilogueINS1H_23Sm100TmaWarpSpecializedILi2ELi2ELi64ELb0ELb0EEEJSG_NS5_IJNSV_ISF_SB_EENSV_INSA_ILi64EEESB_EEEEESH_SI_SH_SI_NS1H_6fusion15FusionCallbacksIS1L_NS1Q_17LinearCombinationISH_fSH_fLNS_15FloatRoundStyleE2EEESG_S1P_JEEENS4_5SM1004TMEM4LOAD26SM100_TMEM_LOAD_32dp32b64xES1F_NS14_INS15_ILi2ELi4ELi3EEES18_NSV_INS5_IJS19_S1N_EEENS5_IJS1N_SB_EEEEEEENS4_39AutoVectorizingCopyWithAssumedAlignmentILi128EEENS4_14SM90_TMA_STOREES24_S26_S26_EEEvvEEEEvNT_6ParamsE)
        /*0008*/ 	.word	0x000000cf


	//----- nvinfo : EIATTR_FRAME_SIZE
	.align		4
.L_19:
        /*000c*/ 	.byte	0x04, 0x11
        /*000e*/ 	.short	(.L_21 - .L_20)
	.align		4
.L_20:
        /*0010*/ 	.word	index@($__internal_2_$__cuda_sm10x_tcgen05_guardrail_trap_unallocated_columns_being_dealloced)
        /*0014*/ 	.word	0x00000000


	//----- nvinfo : EIATTR_FRAME_SIZE
	.align		4
.L_21:
        /*0018*/ 	.byte	0x04, 0x11
        /*001a*/ 	.short	(.L_23 - .L_22)
	.align		4
.L_22:
        /*001c*/ 	.word	index@($__internal_1_$__cuda_sm10x_tcgen05_guardrail_trap_phase_invalid_during_alloc)
        /*0020*/ 	.word	0x00000000


	//----- nvinfo : EIATTR_FRAME_SIZE
	.align		4
.L_23:
        /*0024*/ 	.byte	0x04, 0x11
        /*0026*/ 	.short	(.L_25 - .L_24)
	.align		4
.L_24:
        /*0028*/ 	.word	index@($__internal_0_$__cuda_sm10x_tcgen05_guardrail_trap_col_being_dealloced_not_returned_by_alloc)
        /*002c*/ 	.word	0x00000000


	//----- nvinfo : EIATTR_FRAME_SIZE
	.align		4
.L_25:
        /*0030*/ 	.byte	0x04, 0x11
        /*0032*/ 	.short	(.L_27 - .L_26)
	.align		4
.L_26:
        /*0034*/ 	.word	index@(_ZN7cutlass13device_kernelINS_4gemm6kernel13GemmUniversalIN4cute5tupleIJiiiiEEENS1_10collective13CollectiveMmaINS1_35MainloopSm100TmaUmmaWarpSpecializedILi6ELi2ELi4ENS5_IJNS4_1CILi1EEENSA_ILi2EEESB_EEEEENS5_IJNSA_ILi128EEESF_SF_EEENS_12float_e4m3_tENS5_IJlSB_lEEESH_SI_NS4_8TiledMMAINS4_8MMA_AtomIJNS4_10MMA_TraitsINS4_19SM100_MMA_F8F6F4_SSEJSH_SH_fSF_SF_NS4_17integral_constantINS4_4UMMA5MajorELSP_0EEESQ_NSN_INSO_7ScaleInELSR_0EEESS_EEEEEENS4_6LayoutINS5_IJSB_SB_SB_EEENS5_IJNSA_ILi0EEESX_SX_EEEEENS5_IJNS4_10UnderscoreES10_S10_EEEEENS4_23SM90_TMA_LOAD_MULTICASTENS4_14ComposedLayoutINS4_7SwizzleILi3ELi4ELi3EEENS4_18smem_ptr_flag_bitsILi8EEENSV_INS5_IJNSA_ILi8EEESF_EEENS5_IJSF_SB_EEEEEEEvNS4_8identityENS4_13SM90_TMA_LOADES1D_vS1E_EENS_8epilogue10collective18CollectiveEpilogueINS1H_23Sm100TmaWarpSpecializedILi2ELi2ELi64ELb0ELb0EEEJSG_NS5_IJNSV_ISF_SB_EENSV_INSA_ILi64EEESB_EEEEESH_SI_SH_SI_NS1H_6fusion15FusionCallbacksIS1L_NS1Q_17LinearCombinationISH_fSH_fLNS_15FloatRoundStyleE2EEESG_S1P_JEEENS4_5SM1004TMEM4LOAD26SM100_TMEM_LOAD_32dp32b64xES1F_NS14_INS15_ILi2ELi4ELi3EEES18_NSV_INS5_IJS19_S1N_EEENS5_IJS1N_SB_EEEEEEENS4_39AutoVectorizingCopyWithAssumedAlignmentILi128EEENS4_14SM90_TMA_STOREES24_S26_S26_EEEvvEEEEvNT_6ParamsE)
        /*0038*/ 	.word	0x00000000


	//----- nvinfo : EIATTR_MIN_STACK_SIZE
	.align		4
.L_27:
        /*003c*/ 	.byte	0x04, 0x12
        /*003e*/ 	.short	(.L_29 - .L_28)
	.align		4
.L_28:
        /*0040*/ 	.word	index@(_ZN7cutlass13device_kernelINS_4gemm6kernel13GemmUniversalIN4cute5tupleIJiiiiEEENS1_10collective13CollectiveMmaINS1_35MainloopSm100TmaUmmaWarpSpecializedILi6ELi2ELi4ENS5_IJNS4_1CILi1EEENSA_ILi2EEESB_EEEEENS5_IJNSA_ILi128EEESF_SF_EEENS_12float_e4m3_tENS5_IJlSB_lEEESH_SI_NS4_8TiledMMAINS4_8MMA_AtomIJNS4_10MMA_TraitsINS4_19SM100_MMA_F8F6F4_SSEJSH_SH_fSF_SF_NS4_17integral_constantINS4_4UMMA5MajorELSP_0EEESQ_NSN_INSO_7ScaleInELSR_0EEESS_EEEEEENS4_6LayoutINS5_IJSB_SB_SB_EEENS5_IJNSA_ILi0EEESX_SX_EEEEENS5_IJNS4_10UnderscoreES10_S10_EEEEENS4_23SM90_TMA_LOAD_MULTICASTENS4_14ComposedLayoutINS4_7SwizzleILi3ELi4ELi3EEENS4_18smem_ptr_flag_bitsILi8EEENSV_INS5_IJNSA_ILi8EEESF_EEENS5_IJSF_SB_EEEEEEEvNS4_8identityENS4_13SM90_TMA_LOADES1D_vS1E_EENS_8epilogue10collective18CollectiveEpilogueINS1H_23Sm100TmaWarpSpecializedILi2ELi2ELi64ELb0ELb0EEEJSG_NS5_IJNSV_ISF_SB_EENSV_INSA_ILi64EEESB_EEEEESH_SI_SH_SI_NS1H_6fusion15FusionCallbacksIS1L_NS1Q_17LinearCombinationISH_fSH_fLNS_15FloatRoundStyleE2EEESG_S1P_JEEENS4_5SM1004TMEM4LOAD26SM100_TMEM_LOAD_32dp32b64xES1F_NS14_INS15_ILi2ELi4ELi3EEES18_NSV_INS5_IJS19_S1N_EEENS5_IJS1N_SB_EEEEEEENS4_39AutoVectorizingCopyWithAssumedAlignmentILi128EEENS4_14SM90_TMA_STOREES24_S26_S26_EEEvvEEEEvNT_6ParamsE)
        /*0044*/ 	.word	0x00000000
.L_29:


//--------------------- .nv.compat                --------------------------
	.section	.nv.compat,"",@"SHT_CUDA_COMPAT_INFO"
	.align	4
        /*0000*/ 	.byte	0x02, 0x09, 0x01, 0x00, 0x02, 0x02, 0x02, 0x00, 0x02, 0x05, 0x05, 0x00, 0x03, 0x07, 0x01, 0x01
        /*0010*/ 	.byte	0x02, 0x03, 0x01, 0x00, 0x02, 0x06, 0x01, 0x00, 0x04, 0x0b, 0x08, 0x00, 0x09, 0x00, 0x00, 0x00
        /*0020*/ 	.byte	0x00, 0x00, 0x00, 0x00


//--------------------- .nv.info._ZN7cutlass13device_kernelINS_4gemm6kernel13GemmUniversalIN4cute5tupleIJiiiiEEENS1_10collective13CollectiveMmaINS1_35MainloopSm100TmaUmmaWarpSpecializedILi6ELi2ELi4ENS5_IJNS4_1CILi1EEENSA_ILi2EEESB_EEEEENS5_IJNSA_ILi128EEESF_SF_EEENS_12float_e4m3_tENS5_IJlSB_lEEESH_SI_NS4_8TiledMMAINS4_8MMA_AtomIJNS4_10MMA_TraitsINS4_19SM100_MMA_F8F6F4_SSEJSH_SH_fSF_SF_NS4_17integral_constantINS4_4UMMA5MajorELSP_0EEESQ_NSN_INSO_7ScaleInELSR_0EEESS_EEEEEENS4_6LayoutINS5_IJSB_SB_SB_EEENS5_IJNSA_ILi0EEESX_SX_EEEEENS5_IJNS4_10UnderscoreES10_S10_EEEEENS4_23SM90_TMA_LOAD_MULTICASTENS4_14ComposedLayoutINS4_7SwizzleILi3ELi4ELi3EEENS4_18smem_ptr_flag_bitsILi8EEENSV_INS5_IJNSA_ILi8EEESF_EEENS5_IJSF_SB_EEEEEEEvNS4_8identityENS4_13SM90_TMA_LOADES1D_vS1E_EENS_8epilogue10collective18CollectiveEpilogueINS1H_23Sm100TmaWarpSpecializedILi2ELi2ELi64ELb0ELb0EEEJSG_NS5_IJNSV_ISF_SB_EENSV_INSA_ILi64EEESB_EEEEESH_SI_SH_SI_NS1H_6fusion15FusionCallbacksIS1L_NS1Q_17LinearCombinationISH_fSH_fLNS_15FloatRoundStyleE2EEESG_S1P_JEEENS4_5SM1004TMEM4LOAD26SM100_TMEM_LOAD_32dp32b64xES1F_NS14_INS15_ILi2ELi4ELi3EEES18_NSV_INS5_IJS19_S1N_EEENS5_IJS1N_SB_EEEEEEENS4_39AutoVectorizingCopyWithAssumedAlignmentILi128EEENS4_14SM90_TMA_STOREES24_S26_S26_EEEvvEEEEvNT_6ParamsE --------------------------
	.section	.nv.info._ZN7cutlass13device_kernelINS_4gemm6kernel13GemmUniversalIN4cute5tupleIJiiiiEEENS1_10collective13CollectiveMmaINS1_35MainloopSm100TmaUmmaWarpSpecializedILi6ELi2ELi4ENS5_IJNS4_1CILi1EEENSA_ILi2EEESB_EEEEENS5_IJNSA_ILi128EEESF_SF_EEENS_12float_e4m3_tENS5_IJlSB_lEEESH_SI_NS4_8TiledMMAINS4_8MMA_AtomIJNS4_10MMA_TraitsINS4_19SM100_MMA_F8F6F4_SSEJSH_SH_fSF_SF_NS4_17integral_constantINS4_4UMMA5MajorELSP_0EEESQ_NSN_INSO_7ScaleInELSR_0EEESS_EEEEEENS4_6LayoutINS5_IJSB_SB_SB_EEENS5_IJNSA_ILi0EEESX_SX_EEEEENS5_IJNS4_10UnderscoreES10_S10_EEEEENS4_23SM90_TMA_LOAD_MULTICASTENS4_14ComposedLayoutINS4_7SwizzleILi3ELi4ELi3EEENS4_18smem_ptr_flag_bitsILi8EEENSV_INS5_IJNSA_ILi8EEESF_EEENS5_IJSF_SB_EEEEEEEvNS4_8identityENS4_13SM90_TMA_LOADES1D_vS1E_EENS_8epilogue10collective18CollectiveEpilogueINS1H_23Sm100TmaWarpSpecializedILi2ELi2ELi64ELb0ELb0EEEJSG_NS5_IJNSV_ISF_SB_EENSV_INSA_ILi64EEESB_EEEEESH_SI_SH_SI_NS1H_6fusion15FusionCallbacksIS1L_NS1Q_17LinearCombinationISH_fSH_fLNS_15FloatRoundStyleE2EEESG_S1P_JEEENS4_5SM1004TMEM4LOAD26SM100_TMEM_LOAD_32dp32b64xES1F_NS14_INS15_ILi2ELi4ELi3EEES18_NSV_INS5_IJS19_S1N_EEENS5_IJS1N_SB_EEEEEEENS4_39AutoVectorizingCopyWithAssumedAlignmentILi128EEENS4_14SM90_TMA_STOREES24_S26_S26_EEEvvEEEEvNT_6ParamsE,"",@"SHT_CUDA_INFO"
	.sectionflags	@""
	.align	4


	//----- nvinfo : EIATTR_CUDA_API_VERSION
	.align		4
        /*0000*/ 	.byte	0x04, 0x37
        /*0002*/ 	.short	(.L_31 - .L_30)
.L_30:
        /*0004*/ 	.word	0x00000082


	//----- nvinfo : EIATTR_KPARAM_INFO
	.align		4
.L_31:
        /*0008*/ 	.byte	0x04, 0x17
        /*000a*/ 	.short	(.L_33 - .L_32)
.L_32:
        /*000c*/ 	.word	0x00000000
        /*0010*/ 	.short	0x0000
        /*0012*/ 	.short	0x0000
        /*0014*/ 	.byte	0x00, 0xf0, 0x01, 0x20


	//----- nvinfo : EIATTR_AT_ENTRY_FRAGMENTS
	.align		4
.L_33:
        /*0018*/ 	.byte	0x04, 0x4f
        /*001a*/ 	.short	(.L_35 - .L_34)


	//   ....[0]....
.L_34:
        /*001c*/ 	.word	0x00000006


	//----- nvinfo : EIATTR_RESERVED_SMEM_USED
	.align		4
.L_35:
        /*0020*/ 	.byte	0x01, 0x41
	.zero		2


	//----- nvinfo : EIATTR_SPARSE_MMA_MASK
	.align		4
        /*0024*/ 	.byte	0x03, 0x50
        /*0026*/ 	.short	0x0000


	//----- nvinfo : EIATTR_TCGEN05_1CTA_USED
	.align		4
        /*0028*/ 	.byte	0x01, 0x51
	.zero		2


	//----- nvinfo : EIATTR_MAXREG_COUNT
	.align		4
        /*002c*/ 	.byte	0x03, 0x1b
        /*002e*/ 	.short	0x00ff


	//----- nvinfo : EIATTR_NUM_BARRIERS
	.align		4
        /*0030*/ 	.byte	0x02, 0x4c
        /*0032*/ 	.byte	0x07
	.zero		1


	//----- nvinfo : EIATTR_EXTERNS
	.align		4
        /*0034*/ 	.byte	0x04, 0x0f
        /*0036*/ 	.short	(.L_37 - .L_36)


	//   ....[0]....
	.align		4
.L_36:
        /*0038*/ 	.word	index@(__assertfail)


	//----- nvinfo : EIATTR_MERCURY_ISA_VERSION
	.align		4
.L_37:
        /*003c*/ 	.byte	0x03, 0x5f
        /*003e*/ 	.short	0x0101


	//----- nvinfo : EIATTR_INT_WARP_WIDE_INSTR_OFFSETS
	.align		4
        /*0040*/ 	.byte	0x04, 0x31
        /*0042*/ 	.short	(.L_39 - .L_38)


	//   ....[0]....
.L_38:
        /*0044*/ 	.word	0x00003d90


	//   ....[1]....
        /*0048*/ 	.word	0x00003db0


	//   ....[2]....
        /*004c*/ 	.word	0x00003de0


	//   ....[3]....
        /*0050*/ 	.word	0x00004900


	//   ....[4]....
        /*0054*/ 	.word	0x00004970


	//   ....[5]....
        /*0058*/ 	.word	0x00004a50


	//   ....[6]....
        /*005c*/ 	.word	0x00004b00


	//----- nvinfo : EIATTR_COOP_GROUP_MASK_REGIDS
	.align		4
.L_39:
        /*0060*/ 	.byte	0x04, 0x29
        /*0062*/ 	.short	(.L_41 - .L_40)


	//   ....[0]....
.L_40:
        /*0064*/ 	.word	0xffffffff


	//   ....[1]....
        /*0068*/ 	.word	0xffffffff


	//   ....[2]....
        /*006c*/ 	.word	0xffffffff


	//   ....[3]....
        /*0070*/ 	.word	0xffffffff


	//   ....[4]....
        /*0074*/ 	.word	0xffffffff


	//   ....[5]....
        /*0078*/ 	.word	0xffffffff


	//   ....[6]....
        /*007c*/ 	.word	0xffffffff


	//   ....[7]....
        /*0080*/ 	.word	0xffffffff


	//   ....[8]....
        /*0084*/ 	.word	0xffffffff


	//   ....[9]....
        /*0088*/ 	.word	0xffffffff


	//   ....[10]....
        /*008c*/ 	.word	0xffffffff


	//   ....[11]....
        /*0090*/ 	.word	0xffffffff


	//   ....[12]....
        /*0094*/ 	.word	0xffffffff


	//   ....[13]....
        /*0098*/ 	.word	0xffffffff


	//----- nvinfo : EIATTR_COOP_GROUP_INSTR_OFFSETS
	.align		4
.L_41:
        /*009c*/ 	.byte	0x04, 0x28
        /*009e*/ 	.short	(.L_43 - .L_42)


	//   ....[0]....
.L_42:
        /*00a0*/ 	.word	0x00000080


	//   ....[1]....
        /*00a4*/ 	.word	0x000004f0


	//   ....[2]....
        /*00a8*/ 	.word	0x000006e0


	//   ....[3]....
        /*00ac*/ 	.word	0x00000840


	//   ....[4]....
        /*00b0*/ 	.word	0x00000940


	//   ....[5]....
        /*00b4*/ 	.word	0x00000ab0


	//   ....[6]....
        /*00b8*/ 	.word	0x00000c50


	//   ....[7]....
        /*00bc*/ 	.word	0x00000e00


	//   ....[8]....
        /*00c0*/ 	.word	0x00002010


	//   ....[9]....
        /*00c4*/ 	.word	0x00002fe0


	//   ....[10]....
        /*00c8*/ 	.word	0x000031f0


	//   ....[11]....
        /*00cc*/ 	.word	0x00003220


	//   ....[12]....
        /*00d0*/ 	.word	0x00003c70


	//   ....[13]....
        /*00d4*/ 	.word	0x00003ea0


	//----- nvinfo : EIATTR_VRC_CTA_INIT_COUNT
	.align		4
.L_43:
        /*00d8*/ 	.byte	0x02, 0x4a
        /*00da*/ 	.byte	0x80
	.zero		1


	//----- nvinfo : EIATTR_SYSCALL_OFFSETS
	.align		4
        /*00dc*/ 	.byte	0x04, 0x46
        /*00de*/ 	.short	(.L_45 - .L_44)


	//   ....[0]....
.L_44:
        /*00e0*/ 	.word	0x00005700


	//   ....[1]....
        /*00e4*/ 	.word	0x00005840


	//   ....[2]....
        /*00e8*/ 	.word	0x000060d0


	//   ....[3]....
        /*00ec*/ 	.word	0x000076e0


	//----- nvinfo : EIATTR_MBARRIER_INSTR_OFFSETS
	.align		4
.L_45:
        /*00f0*/ 	.byte	0x04, 0x39
        /*00f2*/ 	.short	(.L_47 - .L_46)


	//   ....[0]....
.L_46:
        /*00f4*/ 	.word	0x00000610
        /*00f8*/ 	.word	0x000000ff
        /*00fc*/ 	.word	0x00000000
        /*0100*/ 	.short	0x0100
        /*0102*/ 	.byte	0x04
	.zero		1


	//   ....[1]....
        /*0104*/ 	.word	0x00000620
        /*0108*/ 	.word	0x000000ff
        /*010c*/ 	.word	0x00000030
        /*0110*/ 	.short	0x0100
        /*0112*/ 	.byte	0x04
	.zero		1


	//   ....[2]....
        /*0114*/ 	.word	0x00000630
        /*0118*/ 	.word	0x000000ff
        /*011c*/ 	.word	0x00000008
        /*0120*/ 	.short	0x0100
        /*0122*/ 	.byte	0x04
	.zero		1


	//   ....[3]....
        /*0124*/ 	.word	0x00000640
        /*0128*/ 	.word	0x000000ff
        /*012c*/ 	.word	0x00000038
        /*0130*/ 	.short	0x0100
        /*0132*/ 	.byte	0x04
	.zero		1


	//   ....[4]....
        /*0134*/ 	.word	0x00000650
        /*0138*/ 	.word	0x000000ff
        /*013c*/ 	.word	0x00000010
        /*0140*/ 	.short	0x0100
        /*0142*/ 	.byte	0x04
	.zero		1


	//   ....[5]....
        /*0144*/ 	.word	0x00000660
        /*0148*/ 	.word	0x000000ff
        /*014c*/ 	.word	0x00000040
        /*0150*/ 	.short	0x0100
        /*0152*/ 	.byte	0x04
	.zero		1


	//   ....[6]....
        /*0154*/ 	.word	0x00000670
        /*0158*/ 	.word	0x000000ff
        /*015c*/ 	.word	0x00000018
        /*0160*/ 	.short	0x0100
        /*0162*/ 	.byte	0x04
	.zero		1


	//   ....[7]....
        /*0164*/ 	.word	0x00000680
        /*0168*/ 	.word	0x000000ff
        /*016c*/ 	.word	0x00000048
        /*0170*/ 	.short	0x0100
        /*0172*/ 	.byte	0x04
	.zero		1


	//   ....[8]....
        /*0174*/ 	.word	0x00000690
        /*0178*/ 	.word	0x000000ff
        /*017c*/ 	.word	0x00000020
        /*0180*/ 	.short	0x0100
        /*0182*/ 	.byte	0x04
	.zero		1


	//   ....[9]....
        /*0184*/ 	.word	0x000006a0
        /*0188*/ 	.word	0x000000ff
        /*018c*/ 	.word	0x00000050
        /*0190*/ 	.short	0x0100
        /*0192*/ 	.byte	0x04
	.zero		1


	//   ....[10]....
        /*0194*/ 	.word	0x000006b0
        /*0198*/ 	.word	0x000000ff
        /*019c*/ 	.word	0x00000028
        /*01a0*/ 	.short	0x0100
        /*01a2*/ 	.byte	0x04
	.zero		1


	//   ....[11]....
        /*01a4*/ 	.word	0x000006c0
        /*01a8*/ 	.word	0x000000ff
        /*01ac*/ 	.word	0x00000058
        /*01b0*/ 	.short	0x0100
        /*01b2*/ 	.byte	0x04
	.zero		1


	//   ....[12]....
        /*01b4*/ 	.word	0x000007f0
        /*01b8*/ 	.word	0x000000ff
        /*01bc*/ 	.word	0x00000060
        /*01c0*/ 	.short	0x0100
        /*01c2*/ 	.byte	0x04
	.zero		1


	//   ....[13]....
        /*01c4*/ 	.word	0x00000800
        /*01c8*/ 	.word	0x000000ff
        /*01cc*/ 	.word	0x00000070
        /*01d0*/ 	.short	0x0100
        /*01d2*/ 	.byte	0x04
	.zero		1


	//   ....[14]....
        /*01d4*/ 	.word	0x00000810
        /*01d8*/ 	.word	0x000000ff
        /*01dc*/ 	.word	0x00000068
        /*01e0*/ 	.short	0x0100
        /*01e2*/ 	.byte	0x04
	.zero		1


	//   ....[15]....
        /*01e4*/ 	.word	0x00000820
        /*01e8*/ 	.word	0x000000ff
        /*01ec*/ 	.word	0x00000078
        /*01f0*/ 	.short	0x0100
        /*01f2*/ 	.byte	0x04
	.zero		1


	//   ....[16]....
        /*01f4*/ 	.word	0x00000910
        /*01f8*/ 	.word	0x000000ff
        /*01fc*/ 	.word	0x00000080
        /*0200*/ 	.short	0x0100
        /*0202*/ 	.byte	0x06
	.zero		1


	//   ....[17]....
        /*0204*/ 	.word	0x00000920
        /*0208*/ 	.word	0x000000ff
        /*020c*/ 	.word	0x00000088
        /*0210*/ 	.short	0x0100
        /*0212*/ 	.byte	0x06
	.zero		1


	//   ....[18]....
        /*0214*/ 	.word	0x00000a60
        /*0218*/ 	.word	0x000000ff
        /*021c*/ 	.word	0x00000090
        /*0220*/ 	.short	0x0100
        /*0222*/ 	.byte	0x06
	.zero		1


	//   ....[19]....
        /*0224*/ 	.word	0x00000a70
        /*0228*/ 	.word	0x000000ff
        /*022c*/ 	.word	0x000000a0
        /*0230*/ 	.short	0x0100
        /*0232*/ 	.byte	0x06
	.zero		1


	//   ....[20]....
        /*0234*/ 	.word	0x00000a80
        /*0238*/ 	.word	0x000000ff
        /*023c*/ 	.word	0x00000098
        /*0240*/ 	.short	0x0100
        /*0242*/ 	.byte	0x06
	.zero		1


	//   ....[21]....
        /*0244*/ 	.word	0x00000a90
        /*0248*/ 	.word	0x000000ff
        /*024c*/ 	.word	0x000000a8
        /*0250*/ 	.short	0x0100
        /*0252*/ 	.byte	0x06
	.zero		1


	//   ....[22]....
        /*0254*/ 	.word	0x00000bc0
        /*0258*/ 	.word	0x000000ff
        /*025c*/ 	.word	0x000000b0
        /*0260*/ 	.short	0x0100
        /*0262*/ 	.byte	0x04
	.zero		1


	//   ....[23]....
        /*0264*/ 	.word	0x00000bd0
        /*0268*/ 	.word	0x000000ff
        /*026c*/ 	.word	0x000000d0
        /*0270*/ 	.short	0x0100
        /*0272*/ 	.byte	0x04
	.zero		1


	//   ....[24]....
        /*0274*/ 	.word	0x00000be0
        /*0278*/ 	.word	0x000000ff
        /*027c*/ 	.word	0x000000b8
        /*0280*/ 	.short	0x0100
        /*0282*/ 	.byte	0x04
	.zero		1


	//   ....[25]....
        /*0284*/ 	.word	0x00000bf0
        /*0288*/ 	.word	0x000000ff
        /*028c*/ 	.word	0x000000d8
        /*0290*/ 	.short	0x0100
        /*0292*/ 	.byte	0x04
	.zero		1


	//   ....[26]....
        /*0294*/ 	.word	0x00000c00
        /*0298*/ 	.word	0x000000ff
        /*029c*/ 	.word	0x000000c0
        /*02a0*/ 	.short	0x0100
        /*02a2*/ 	.byte	0x04
	.zero		1


	//   ....[27]....
        /*02a4*/ 	.word	0x00000c10
        /*02a8*/ 	.word	0x000000ff
        /*02ac*/ 	.word	0x000000e0
        /*02b0*/ 	.short	0x0100
        /*02b2*/ 	.byte	0x04
	.zero		1


	//   ....[28]....
        /*02b4*/ 	.word	0x00000c20
        /*02b8*/ 	.word	0x000000ff
        /*02bc*/ 	.word	0x000000c8
        /*02c0*/ 	.short	0x0100
        /*02c2*/ 	.byte	0x04
	.zero		1


	//   ....[29]....
        /*02c4*/ 	.word	0x00000c30
        /*02c8*/ 	.word	0x000000ff
        /*02cc*/ 	.word	0x000000e8
        /*02d0*/ 	.short	0x0100
        /*02d2*/ 	.byte	0x04
	.zero		1


	//   ....[30]....
        /*02d4*/ 	.word	0x00000d20
        /*02d8*/ 	.word	0x000000ff
        /*02dc*/ 	.word	0x000000f0
        /*02e0*/ 	.short	0x0100
        /*02e2*/ 	.byte	0x04
	.zero		1


	//   ....[31]....
        /*02e4*/ 	.word	0x00000d30
        /*02e8*/ 	.word	0x000000ff
        /*02ec*/ 	.word	0x00000100
        /*02f0*/ 	.short	0x0100
        /*02f2*/ 	.byte	0x04
	.zero		1


	//   ....[32]....
        /*02f4*/ 	.word	0x00000d40
        /*02f8*/ 	.word	0x000000ff
        /*02fc*/ 	.word	0x000000f8
        /*0300*/ 	.short	0x0100
        /*0302*/ 	.byte	0x04
	.zero		1


	//   ....[33]....
        /*0304*/ 	.word	0x00000d50
        /*0308*/ 	.word	0x000000ff
        /*030c*/ 	.word	0x00000108
        /*0310*/ 	.short	0x0100
        /*0312*/ 	.byte	0x04
	.zero		1


	//   ....[34]....
        /*0314*/ 	.word	0x00001890
        /*0318*/ 	.word	0x00000003
        /*031c*/ 	.word	0x00000100
        /*0320*/ 	.short	0x010a
        /*0322*/ 	.byte	0xff
	.zero		1


	//   ....[35]....
        /*0324*/ 	.word	0x000018c0
        /*0328*/ 	.word	0x00000003
        /*032c*/ 	.word	0x000000f0
        /*0330*/ 	.short	0x0101
        /*0332*/ 	.byte	0xff
	.zero		1


	//   ....[36]....
        /*0334*/ 	.word	0x00001990
        /*0338*/ 	.word	0x000000ff
        /*033c*/ 	.word	0x00000030
        /*0340*/ 	.short	0x010a
        /*0342*/ 	.byte	0x04
	.zero		1


	//   ....[37]....
        /*0344*/ 	.word	0x00001a10
        /*0348*/ 	.word	0x000000ff
        /*034c*/ 	.word	0x00000030
        /*0350*/ 	.short	0x010a
        /*0352*/ 	.byte	0x21
	.zero		1


	//   ....[38]....
        /*0354*/ 	.word	0x00001bb0
        /*0358*/ 	.word	0x000000ff
        /*035c*/ 	.word	0x00000030
        /*0360*/ 	.short	0x010a
        /*0362*/ 	.byte	0x08
	.zero		1


	//   ....[39]....
        /*0364*/ 	.word	0x00001cc0
        /*0368*/ 	.word	0x000000ff
        /*036c*/ 	.word	0x00000088
        /*0370*/ 	.short	0x0101
        /*0372*/ 	.byte	0x06
	.zero		1


	//   ....[40]....
        /*0374*/ 	.word	0x00001ce0
        /*0378*/ 	.word	0x000000ff
        /*037c*/ 	.word	0x00000030
        /*0380*/ 	.short	0x010a
        /*0382*/ 	.byte	0x04
	.zero		1


	//   ....[41]....
        /*0384*/ 	.word	0x00001d60
        /*0388*/ 	.word	0x000000ff
        /*038c*/ 	.word	0x00000030
        /*0390*/ 	.short	0x010a
        /*0392*/ 	.byte	0x11
	.zero		1


	//   ....[42]....
        /*0394*/ 	.word	0x00001f00
        /*0398*/ 	.word	0x000000ff
        /*039c*/ 	.word	0x00000030
        /*03a0*/ 	.short	0x010a
        /*03a2*/ 	.byte	0x07
	.zero		1


	//   ....[43]....
        /*03a4*/ 	.word	0x00002040
        /*03a8*/ 	.word	0x00000003
        /*03ac*/ 	.word	0x00000090
        /*03b0*/ 	.short	0x010a
        /*03b2*/ 	.byte	0xff
	.zero		1


	//   ....[44]....
        /*03b4*/ 	.word	0x00002190
        /*03b8*/ 	.word	0x00000000
        /*03bc*/ 	.word	0x00000000
        /*03c0*/ 	.short	0x0101
        /*03c2*/ 	.byte	0xff
	.zero		1


	//   ....[45]....
        /*03c4*/ 	.word	0x00002740
        /*03c8*/ 	.word	0x000000ff
        /*03cc*/ 	.word	0x00000000
        /*03d0*/ 	.short	0x010a
        /*03d2*/ 	.byte	0x04
	.zero		1


	//   ....[46]....
        /*03d4*/ 	.word	0x000027d0
        /*03d8*/ 	.word	0x000000ff
        /*03dc*/ 	.word	0x00000000
        /*03e0*/ 	.short	0x010a
        /*03e2*/ 	.byte	0x05
	.zero		1


	//   ....[47]....
        /*03e4*/ 	.word	0x00002860
        /*03e8*/ 	.word	0x000000ff
        /*03ec*/ 	.word	0x00000000
        /*03f0*/ 	.short	0x010a
        /*03f2*/ 	.byte	0x05
	.zero		1


	//   ....[48]....
        /*03f4*/ 	.word	0x000028f0
        /*03f8*/ 	.word	0x000000ff
        /*03fc*/ 	.word	0x00000000
        /*0400*/ 	.short	0x010a
        /*0402*/ 	.byte	0x05
	.zero		1


	//   ....[49]....
        /*0404*/ 	.word	0x00002980
        /*0408*/ 	.word	0x000000ff
        /*040c*/ 	.word	0x00000000
        /*0410*/ 	.short	0x010a
        /*0412*/ 	.byte	0x05
	.zero		1


	//   ....[50]....
        /*0414*/ 	.word	0x00002a20
        /*0418*/ 	.word	0x00000000
        /*041c*/ 	.word	0x00000000
        /*0420*/ 	.short	0x010a
        /*0422*/ 	.byte	0xff
	.zero		1


	//   ....[51]....
        /*0424*/ 	.word	0x00002b40
        /*0428*/ 	.word	0x00000002
        /*042c*/ 	.word	0x000000f0
        /*0430*/ 	.short	0x010a
        /*0432*/ 	.byte	0xff
	.zero		1


	//   ....[52]....
        /*0434*/ 	.word	0x00002ba0
        /*0438*/ 	.word	0x00000004
        /*043c*/ 	.word	0x00000000
        /*0440*/ 	.short	0x0101
        /*0442*/ 	.byte	0xff
	.zero		1


	//   ....[53]....
        /*0444*/ 	.word	0x00002bc0
        /*0448*/ 	.word	0x000000ff
        /*044c*/ 	.word	0x000000a0
        /*0450*/ 	.short	0x010a
        /*0452*/ 	.byte	0x04
	.zero		1


	//   ....[54]....
        /*0454*/ 	.word	0x00002ce0
        /*0458*/ 	.word	0x00000002
        /*045c*/ 	.word	0x00000090
        /*0460*/ 	.short	0x010a
        /*0462*/ 	.byte	0xff
	.zero		1


	//   ....[55]....
        /*0464*/ 	.word	0x00002df0
        /*0468*/ 	.word	0x00000002
        /*046c*/ 	.word	0x00000000
        /*0470*/ 	.short	0x0101
        /*0472*/ 	.byte	0xff
	.zero		1


	//   ....[56]....
        /*0474*/ 	.word	0x00002e80
        /*0478*/ 	.word	0x000000ff
        /*047c*/ 	.word	0x000000a0
        /*0480*/ 	.short	0x0106
        /*0482*/ 	.byte	0x04
	.zero		1


	//   ....[57]....
        /*0484*/ 	.word	0x00002ea0
        /*0488*/ 	.word	0x000000ff
        /*048c*/ 	.word	0x000000a0
        /*0490*/ 	.short	0x010a
        /*0492*/ 	.byte	0x04
	.zero		1


	//   ....[58]....
        /*0494*/ 	.word	0x00002f30
        /*0498*/ 	.word	0x000000ff
        /*049c*/ 	.word	0x000000a0
        /*04a0*/ 	.short	0x0106
        /*04a2*/ 	.byte	0x07
	.zero		1


	//   ....[59]....
        /*04a4*/ 	.word	0x00002f70
        /*04a8*/ 	.word	0x00000000
        /*04ac*/ 	.word	0x000000a0
        /*04b0*/ 	.short	0x010a
        /*04b2*/ 	.byte	0xff
	.zero		1


	//   ....[60]....
        /*04b4*/ 	.word	0x000034c0
        /*04b8*/ 	.word	0x00000000
        /*04bc*/ 	.word	0x00000090
        /*04c0*/ 	.short	0x010a
        /*04c2*/ 	.byte	0xff
	.zero		1


	//   ....[61]....
        /*04c4*/ 	.word	0x000035d0
        /*04c8*/ 	.word	0x00000003
        /*04cc*/ 	.word	0x00000000
        /*04d0*/ 	.short	0x0101
        /*04d2*/ 	.byte	0xff
	.zero		1


	//   ....[62]....
        /*04d4*/ 	.word	0x000035e0
        /*04d8*/ 	.word	0x000000ff
        /*04dc*/ 	.word	0x00000000
        /*04e0*/ 	.short	0x010a
        /*04e2*/ 	.byte	0x04
	.zero		1


	//   ....[63]....
        /*04e4*/ 	.word	0x00003600
        /*04e8*/ 	.word	0x000000ff
        /*04ec*/ 	.word	0x000000d0
        /*04f0*/ 	.short	0x010a
        /*04f2*/ 	.byte	0x1e
	.zero		1


	//   ....[64]....
        /*04f4*/ 	.word	0x000036d0
        /*04f8*/ 	.word	0x000000ff
        /*04fc*/ 	.word	0x00000000
        /*0500*/ 	.short	0x010a
        /*0502*/ 	.byte	0x05
	.zero		1


	//   ....[65]....
        /*0504*/ 	.word	0x00003810
        /*0508*/ 	.word	0x000000ff
        /*050c*/ 	.word	0x00000000
        /*0510*/ 	.short	0x010a
        /*0512*/ 	.byte	0x04
	.zero		1


	//   ....[66]....
        /*0514*/ 	.word	0x00003aa0
        /*0518*/ 	.word	0x000000ff
        /*051c*/ 	.word	0x00000000
        /*0520*/ 	.short	0x010a
        /*0522*/ 	.byte	0x04
	.zero		1


	//   ....[67]....
        /*0524*/ 	.word	0x00003b30
        /*0528*/ 	.word	0x000000ff
        /*052c*/ 	.word	0x00000000
        /*0530*/ 	.short	0x010a
        /*0532*/ 	.byte	0x05
	.zero		1


	//   ....[68]....
        /*0534*/ 	.word	0x00003bc0
        /*0538*/ 	.word	0x000000ff
        /*053c*/ 	.word	0x00000000
        /*0540*/ 	.short	0x010a
        /*0542*/ 	.byte	0x05
	.zero		1


	//   ....[69]....
        /*0544*/ 	.word	0x00003c50
        /*0548*/ 	.word	0x000000ff
        /*054c*/ 	.word	0x00000000
        /*0550*/ 	.short	0x010a
        /*0552*/ 	.byte	0x04
	.zero		1


	//   ....[70]....
        /*0554*/ 	.word	0x00004100
        /*0558*/ 	.word	0x0000000c
        /*055c*/ 	.word	0x00000090
        /*0560*/ 	.short	0x010a
        /*0562*/ 	.byte	0xff
	.zero		1


	//   ....[71]....
        /*0564*/ 	.word	0x00004270
        /*0568*/ 	.word	0x00000000
        /*056c*/ 	.word	0x00000000
        /*0570*/ 	.short	0x0101
        /*0572*/ 	.byte	0xff
	.zero		1


	//   ....[72]....
        /*0574*/ 	.word	0x00004700
        /*0578*/ 	.word	0x000000ff
        /*057c*/ 	.word	0x00000088
        /*0580*/ 	.short	0x010a
        /*0582*/ 	.byte	0x15
	.zero		1


	//   ....[73]....
        /*0584*/ 	.word	0x00004880
        /*0588*/ 	.word	0x000000ff
        /*058c*/ 	.word	0x00000070
        /*0590*/ 	.short	0x010a
        /*0592*/ 	.byte	0x15
	.zero		1


	//   ....[74]....
        /*0594*/ 	.word	0x00004a00
        /*0598*/ 	.word	0x000000ff
        /*059c*/ 	.word	0x00000060
        /*05a0*/ 	.short	0x010b
        /*05a2*/ 	.byte	0x15
	.zero		1


	//   ....[75]....
        /*05a4*/ 	.word	0x00004a10
        /*05a8*/ 	.word	0x000000ff
        /*05ac*/ 	.word	0x00000000
        /*05b0*/ 	.short	0x0101
        /*05b2*/ 	.byte	0x06
	.zero		1


	//   ....[76]....
        /*05b4*/ 	.word	0x00004a20
        /*05b8*/ 	.word	0x000000ff
        /*05bc*/ 	.word	0x00000078
        /*05c0*/ 	.short	0x010a
        /*05c2*/ 	.byte	0x15
	.zero		1


	//   ....[77]....
        /*05c4*/ 	.word	0x00004c10
        /*05c8*/ 	.word	0x000000ff
        /*05cc*/ 	.word	0x00000068
        /*05d0*/ 	.short	0x010b
        /*05d2*/ 	.byte	0x15
	.zero		1


	//   ....[78]....
        /*05d4*/ 	.word	0x00004c20
        /*05d8*/ 	.word	0x000000ff
        /*05dc*/ 	.word	0x00000000
        /*05e0*/ 	.short	0x0101
        /*05e2*/ 	.byte	0x21
	.zero		1


	//   ....[79]....
        /*05e4*/ 	.word	0x00004c50
        /*05e8*/ 	.word	0x000000ff
        /*05ec*/ 	.word	0x00000070
        /*05f0*/ 	.short	0x010a
        /*05f2*/ 	.byte	0x15
	.zero		1


	//   ....[80]....
        /*05f4*/ 	.word	0x00004c90
        /*05f8*/ 	.word	0x00000000
        /*05fc*/ 	.word	0x00000078
        /*0600*/ 	.short	0x010a
        /*0602*/ 	.byte	0xff
	.zero		1


	//   ....[81]....
        /*0604*/ 	.word	0x00004fa0
        /*0608*/ 	.word	0x00000003
        /*060c*/ 	.word	0x00000090
        /*0610*/ 	.short	0x010a
        /*0612*/ 	.byte	0xff
	.zero		1


	//   ....[82]....
        /*0614*/ 	.word	0x00005120
        /*0618*/ 	.word	0x00000000
        /*061c*/ 	.word	0x00000000
        /*0620*/ 	.short	0x0101
        /*0622*/ 	.byte	0xff
	.zero		1


	//   ....[83]....
        /*0624*/ 	.word	0x00005c70
        /*0628*/ 	.word	0x00000003
        /*062c*/ 	.word	0x00000060
        /*0630*/ 	.short	0x010a
        /*0632*/ 	.byte	0xff
	.zero		1


	//   ....[84]....
        /*0634*/ 	.word	0x00005cb0
        /*0638*/ 	.word	0x000000ba
        /*063c*/ 	.word	0x000000b0
        /*0640*/ 	.short	0x010a
        /*0642*/ 	.byte	0xff
	.zero		1


	//   ....[85]....
        /*0644*/ 	.word	0x00005de0
        /*0648*/ 	.word	0x00000003
        /*064c*/ 	.word	0x00000060
        /*0650*/ 	.short	0x010a
        /*0652*/ 	.byte	0xff
	.zero		1


	//   ....[86]....
        /*0654*/ 	.word	0x00005f20
        /*0658*/ 	.word	0x00000000
        /*065c*/ 	.word	0x00000000
        /*0660*/ 	.short	0x0101
        /*0662*/ 	.byte	0xff
	.zero		1


	//   ....[87]....
        /*0664*/ 	.word	0x00005fa0
        /*0668*/ 	.word	0x000000ba
        /*066c*/ 	.word	0x000000b0
        /*0670*/ 	.short	0x010a
        /*0672*/ 	.byte	0xff
	.zero		1


	//   ....[88]....
        /*0674*/ 	.word	0x00007350
        /*0678*/ 	.word	0x000000c1
        /*067c*/ 	.word	0x00000060
        /*0680*/ 	.short	0x010a
        /*0682*/ 	.byte	0xff
	.zero		1


	//   ....[89]....
        /*0684*/ 	.word	0x00007420
        /*0688*/ 	.word	0x000000c1
        /*068c*/ 	.word	0x00000060
        /*0690*/ 	.short	0x010a
        /*0692*/ 	.byte	0xff
	.zero		1


	//   ....[90]....
        /*0694*/ 	.word	0x00007560
        /*0698*/ 	.word	0x00000000
        /*069c*/ 	.word	0x00000000
        /*06a0*/ 	.short	0x0101
        /*06a2*/ 	.byte	0xff
	.zero		1


	//   ....[91]....
        /*06a4*/ 	.word	0x00007a60
        /*06a8*/ 	.word	0x000000ff
        /*06ac*/ 	.word	0x00000000
        /*06b0*/ 	.short	0x0101
        /*06b2*/ 	.byte	0x04
	.zero		1


	//   ....[92]....
        /*06b4*/ 	.word	0x00008a10
        /*06b8*/ 	.word	0x00000003
        /*06bc*/ 	.word	0x00000100
        /*06c0*/ 	.short	0x010a
        /*06c2*/ 	.byte	0xff
	.zero		1


	//   ....[93]....
        /*06c4*/ 	.word	0x00008a70
        /*06c8*/ 	.word	0x00000000
        /*06cc*/ 	.word	0x00000030
        /*06d0*/ 	.short	0x010a
        /*06d2*/ 	.byte	0xff
	.zero		1


	//   ....[94]....
        /*06d4*/ 	.word	0x00008ad0
        /*06d8*/ 	.word	0x00000000
        /*06dc*/ 	.word	0x00000030
        /*06e0*/ 	.short	0x010a
        /*06e2*/ 	.byte	0xff
	.zero		1


	//   ....[95]....
        /*06e4*/ 	.word	0x00008b20
        /*06e8*/ 	.word	0x00000003
        /*06ec*/ 	.word	0x00000090
        /*06f0*/ 	.short	0x010a
        /*06f2*/ 	.byte	0xff
	.zero		1


	//   ....[96]....
        /*06f4*/ 	.word	0x00008b80
        /*06f8*/ 	.word	0x00000000
        /*06fc*/ 	.word	0x00000000
        /*0700*/ 	.short	0x010a
        /*0702*/ 	.byte	0xff
	.zero		1


	//   ....[97]....
        /*0704*/ 	.word	0x00008be0
        /*0708*/ 	.word	0x00000000
        /*070c*/ 	.word	0x00000000
        /*0710*/ 	.short	0x010a
        /*0712*/ 	.byte	0xff
	.zero		1


	//   ....[98]....
        /*0714*/ 	.word	0x00008c40
        /*0718*/ 	.word	0x00000000
        /*071c*/ 	.word	0x00000000
        /*0720*/ 	.short	0x010a
        /*0722*/ 	.byte	0xff
	.zero		1


	//   ....[99]....
        /*0724*/ 	.word	0x00008ca0
        /*0728*/ 	.word	0x00000000
        /*072c*/ 	.word	0x00000000
        /*0730*/ 	.short	0x010a
        /*0732*/ 	.byte	0xff
	.zero		1


	//   ....[100]....
        /*0734*/ 	.word	0x00008d00
        /*0738*/ 	.word	0x00000000
        /*073c*/ 	.word	0x00000000
        /*0740*/ 	.short	0x010a
        /*0742*/ 	.byte	0xff
	.zero		1


	//   ....[101]....
        /*0744*/ 	.word	0x00008d50
        /*0748*/ 	.word	0x00000002
        /*074c*/ 	.word	0x000000f0
        /*0750*/ 	.short	0x010a
        /*0752*/ 	.byte	0xff
	.zero		1


	//   ....[102]....
        /*0754*/ 	.word	0x00008db0
        /*0758*/ 	.word	0x00000002
        /*075c*/ 	.word	0x000000a0
        /*0760*/ 	.short	0x010a
        /*0762*/ 	.byte	0xff
	.zero		1


	//   ....[103]....
        /*0764*/ 	.word	0x00008e00
        /*0768*/ 	.word	0x00000002
        /*076c*/ 	.word	0x00000090
        /*0770*/ 	.short	0x010a
        /*0772*/ 	.byte	0xff
	.zero		1


	//   ....[104]....
        /*0774*/ 	.word	0x00008e60
        /*0778*/ 	.word	0x00000000
        /*077c*/ 	.word	0x000000a0
        /*0780*/ 	.short	0x010a
        /*0782*/ 	.byte	0xff
	.zero		1


	//   ....[105]....
        /*0784*/ 	.word	0x00008eb0
        /*0788*/ 	.word	0x00000000
        /*078c*/ 	.word	0x00000090
        /*0790*/ 	.short	0x010a
        /*0792*/ 	.byte	0xff
	.zero		1


	//   ....[106]....
        /*0794*/ 	.word	0x00008f10
        /*0798*/ 	.word	0x00000003
        /*079c*/ 	.word	0x000000d0
        /*07a0*/ 	.short	0x010a
        /*07a2*/ 	.byte	0xff
	.zero		1


	//   ....[107]....
        /*07a4*/ 	.word	0x00008f70
        /*07a8*/ 	.word	0x00000000
        /*07ac*/ 	.word	0x00000000
        /*07b0*/ 	.short	0x010a
        /*07b2*/ 	.byte	0xff
	.zero		1


	//   ....[108]....
        /*07b4*/ 	.word	0x00008fd0
        /*07b8*/ 	.word	0x00000000
        /*07bc*/ 	.word	0x00000000
        /*07c0*/ 	.short	0x010a
        /*07c2*/ 	.byte	0xff
	.zero		1


	//   ....[109]....
        /*07c4*/ 	.word	0x00009030
        /*07c8*/ 	.word	0x00000000
        /*07cc*/ 	.word	0x00000000
        /*07d0*/ 	.short	0x010a
        /*07d2*/ 	.byte	0xff
	.zero		1


	//   ....[110]....
        /*07d4*/ 	.word	0x00009090
        /*07d8*/ 	.word	0x00000000
        /*07dc*/ 	.word	0x00000000
        /*07e0*/ 	.short	0x010a
        /*07e2*/ 	.byte	0xff
	.zero		1


	//   ....[111]....
        /*07e4*/ 	.word	0x000090f0
        /*07e8*/ 	.word	0x00000000
        /*07ec*/ 	.word	0x00000000
        /*07f0*/ 	.short	0x010a
        /*07f2*/ 	.byte	0xff
	.zero		1


	//   ....[112]....
        /*07f4*/ 	.word	0x00009140
        /*07f8*/ 	.word	0x0000000c
        /*07fc*/ 	.word	0x00000090
        /*0800*/ 	.short	0x010a
        /*0802*/ 	.byte	0xff
	.zero		1


	//   ....[113]....
        /*0804*/ 	.word	0x000091a0
        /*0808*/ 	.word	0x00000000
        /*080c*/ 	.word	0x00000088
        /*0810*/ 	.short	0x010a
        /*0812*/ 	.byte	0xff
	.zero		1


	//   ....[114]....
        /*0814*/ 	.word	0x00009200
        /*0818*/ 	.word	0x00000000
        /*081c*/ 	.word	0x00000070
        /*0820*/ 	.short	0x010a
        /*0822*/ 	.byte	0xff
	.zero		1


	//   ....[115]....
        /*0824*/ 	.word	0x00009260
        /*0828*/ 	.word	0x00000000
        /*082c*/ 	.word	0x00000078
        /*0830*/ 	.short	0x010a
        /*0832*/ 	.byte	0xff
	.zero		1


	//   ....[116]....
        /*0834*/ 	.word	0x000092c0
        /*0838*/ 	.word	0x00000000
        /*083c*/ 	.word	0x00000070
        /*0840*/ 	.short	0x010a
        /*0842*/ 	.byte	0xff
	.zero		1


	//   ....[117]....
        /*0844*/ 	.word	0x00009310
        /*0848*/ 	.word	0x00000003
        /*084c*/ 	.word	0x00000090
        /*0850*/ 	.short	0x010a
        /*0852*/ 	.byte	0xff
	.zero		1


	//   ....[118]....
        /*0854*/ 	.word	0x00009360
        /*0858*/ 	.word	0x00000003
        /*085c*/ 	.word	0x00000060
        /*0860*/ 	.short	0x010a
        /*0862*/ 	.byte	0xff
	.zero		1


	//   ....[119]....
        /*0864*/ 	.word	0x000093b0
        /*0868*/ 	.word	0x000000ba
        /*086c*/ 	.word	0x000000b0
        /*0870*/ 	.short	0x010a
        /*0872*/ 	.byte	0xff
	.zero		1


	//   ....[120]....
        /*0874*/ 	.word	0x00009400
        /*0878*/ 	.word	0x000000c1
        /*087c*/ 	.word	0x00000060
        /*0880*/ 	.short	0x010a
        /*0882*/ 	.byte	0xff
	.zero		1


	//----- nvinfo : EIATTR_NUM_MBARRIERS
	.align		4
.L_47:
        /*0884*/ 	.byte	0x03, 0x38
        /*0886*/ 	.short	0x0022


	//----- nvinfo : EIATTR_EXIT_INSTR_OFFSETS
	.align		4
        /*0888*/ 	.byte	0x04, 0x1c
        /*088a*/ 	.short	(.L_49 - .L_48)


	//   ....[0]....
.L_48:
        /*088c*/ 	.word	0x00002a50


	//   ....[1]....
        /*0890*/ 	.word	0x00002f40


	//   ....[2]....
        /*0894*/ 	.word	0x00002fa0


	//   ....[3]....
        /*0898*/ 	.word	0x00003eb0


	//   ....[4]....
        /*089c*/ 	.word	0x00004cc0


	//   ....[5]....
        /*08a0*/ 	.word	0x00004d00


	//   ....[6]....
        /*08a4*/ 	.word	0x00008a00


	//----- nvinfo : EIATTR_MAX_THREADS
	.align		4
.L_49:
        /*08a8*/ 	.byte	0x04, 0x05
        /*08aa*/ 	.short	(.L_51 - .L_50)
.L_50:
        /*08ac*/ 	.word	0x00000100
        /*08b0*/ 	.word	0x00000001
        /*08b4*/ 	.word	0x00000001


	//----- nvinfo : EIATTR_CRS_STACK_SIZE
	.align		4
.L_51:
        /*08b8*/ 	.byte	0x04, 0x1e
        /*08ba*/ 	.short	(.L_53 - .L_52)
.L_52:
        /*08bc*/ 	.word	0x00000000


	//----- nvinfo : EIATTR_CBANK_PARAM_SIZE
	.align		4
.L_53:
        /*08c0*/ 	.byte	0x03, 0x19
        /*08c2*/ 	.short	0x0800


	//----- nvinfo : EIATTR_PARAM_CBANK
	.align		4
        /*08c4*/ 	.byte	0x04, 0x0a
        /*08c6*/ 	.short	(.L_55 - .L_54)
	.align		4
.L_54:
        /*08c8*/ 	.word	index@(.nv.constant0._ZN7cutlass13device_kernelINS_4gemm6kernel13GemmUniversalIN4cute5tupleIJiiiiEEENS1_10collective13CollectiveMmaINS1_35MainloopSm100TmaUmmaWarpSpecializedILi6ELi2ELi4ENS5_IJNS4_1CILi1EEENSA_ILi2EEESB_EEEEENS5_IJNSA_ILi128EEESF_SF_EEENS_12float_e4m3_tENS5_IJlSB_lEEESH_SI_NS4_8TiledMMAINS4_8MMA_AtomIJNS4_10MMA_TraitsINS4_19SM100_MMA_F8F6F4_SSEJSH_SH_fSF_SF_NS4_17integral_constantINS4_4UMMA5MajorELSP_0EEESQ_NSN_INSO_7ScaleInELSR_0EEESS_EEEEEENS4_6LayoutINS5_IJSB_SB_SB_EEENS5_IJNSA_ILi0EEESX_SX_EEEEENS5_IJNS4_10UnderscoreES10_S10_EEEEENS4_23SM90_TMA_LOAD_MULTICASTENS4_14ComposedLayoutINS4_7SwizzleILi3ELi4ELi3EEENS4_18smem_ptr_flag_bitsILi8EEENSV_INS5_IJNSA_ILi8EEESF_EEENS5_IJSF_SB_EEEEEEEvNS4_8identityENS4_13SM90_TMA_LOADES1D_vS1E_EENS_8epilogue10collective18CollectiveEpilogueINS1H_23Sm100TmaWarpSpecializedILi2ELi2ELi64ELb0ELb0EEEJSG_NS5_IJNSV_ISF_SB_EENSV_INSA_ILi64EEESB_EEEEESH_SI_SH_SI_NS1H_6fusion15FusionCallbacksIS1L_NS1Q_17LinearCombinationISH_fSH_fLNS_15FloatRoundStyleE2EEESG_S1P_JEEENS4_5SM1004TMEM4LOAD26SM100_TMEM_LOAD_32dp32b64xES1F_NS14_INS15_ILi2ELi4ELi3EEES18_NSV_INS5_IJS19_S1N_EEENS5_IJS1N_SB_EEEEEEENS4_39AutoVectorizingCopyWithAssumedAlignmentILi128EEENS4_14SM90_TMA_STOREES24_S26_S26_EEEvvEEEEvNT_6ParamsE)
        /*08cc*/ 	.short	0x0380
        /*08ce*/ 	.short	0x0800


	//----- nvinfo : EIATTR_SW_WAR
	.align		4
.L_55:
        /*08d0*/ 	.byte	0x04, 0x36
        /*08d2*/ 	.short	(.L_57 - .L_56)
.L_56:
        /*08d4*/ 	.word	0x00000008
.L_57:


//--------------------- .nv.callgraph             --------------------------
	.section	.nv.callgraph,"",@"SHT_CUDA_CALLGRAPH"
	.align	4
	.sectionentsize	8
	.align		4
        /*0000*/ 	.word	0x00000000
	.align		4
        /*0004*/ 	.word	0xffffffff
	.align		4
        /*0008*/ 	.word	index@(_ZN7cutlass13device_kernelINS_4gemm6kernel13GemmUniversalIN4cute5tupleIJiiiiEEENS1_10collective13CollectiveMmaINS1_35MainloopSm100TmaUmmaWarpSpecializedILi6ELi2ELi4ENS5_IJNS4_1CILi1EEENSA_ILi2EEESB_EEEEENS5_IJNSA_ILi128EEESF_SF_EEENS_12float_e4m3_tENS5_IJlSB_lEEESH_SI_NS4_8TiledMMAINS4_8MMA_AtomIJNS4_10MMA_TraitsINS4_19SM100_MMA_F8F6F4_SSEJSH_SH_fSF_SF_NS4_17integral_constantINS4_4UMMA5MajorELSP_0EEESQ_NSN_INSO_7ScaleInELSR_0EEESS_EEEEEENS4_6LayoutINS5_IJSB_SB_SB_EEENS5_IJNSA_ILi0EEESX_SX_EEEEENS5_IJNS4_10UnderscoreES10_S10_EEEEENS4_23SM90_TMA_LOAD_MULTICASTENS4_14ComposedLayoutINS4_7SwizzleILi3ELi4ELi3EEENS4_18smem_ptr_flag_bitsILi8EEENSV_INS5_IJNSA_ILi8EEESF_EEENS5_IJSF_SB_EEEEEEEvNS4_8identityENS4_13SM90_TMA_LOADES1D_vS1E_EENS_8epilogue10collective18CollectiveEpilogueINS1H_23Sm100TmaWarpSpecializedILi2ELi2ELi64ELb0ELb0EEEJSG_NS5_IJNSV_ISF_SB_EENSV_INSA_ILi64EEESB_EEEEESH_SI_SH_SI_NS1H_6fusion15FusionCallbacksIS1L_NS1Q_17LinearCombinationISH_fSH_fLNS_15FloatRoundStyleE2EEESG_S1P_JEEENS4_5SM1004TMEM4LOAD26SM100_TMEM_LOAD_32dp32b64xES1F_NS14_INS15_ILi2ELi4ELi3EEES18_NSV_INS5_IJS19_S1N_EEENS5_IJS1N_SB_EEEEEEENS4_39AutoVectorizingCopyWithAssumedAlignmentILi128EEENS4_14SM90_TMA_STOREES24_S26_S26_EEEvvEEEEvNT_6ParamsE)
	.align		4
        /*000c*/ 	.word	index@(__assertfail)
	.align		4
        /*0010*/ 	.word	0x00000000
	.align		4
        /*0014*/ 	.word	0xfffffffe
	.align		4
        /*0018*/ 	.word	0x00000000
	.align		4
        /*001c*/ 	.word	0xfffffffd
	.align		4
        /*0020*/ 	.word	0x00000000
	.align		4
        /*0024*/ 	.word	0xfffffffc


//--------------------- .nv.constant4             --------------------------
	.section	.nv.constant4,"a",@progbits
	.align	8
	.align		8
.nv.constant4:
        /*0000*/ 	.dword	__assertfail
	.align		8
        /*0008*/ 	.dword	__unnamed_1
	.align		8
        /*0010*/ 	.dword	__unnamed_2
	.align		8
        /*0018*/ 	.dword	_ZN40_INTERNAL_0782c89b_4_k_cu_55520a51_274564cuda3std3__45__cpo5beginE
	.align		8
        /*0020*/ 	.dword	_ZN40_INTERNAL_0782c89b_4_k_cu_55520a51_274564cuda3std3__45__cpo3endE
	.align		8
        /*0028*/ 	.dword	_ZN40_INTERNAL_0782c89b_4_k_cu_55520a51_274564cuda3std3__45__cpo6cbeginE
	.align		8
        /*0030*/ 	.dword	_ZN40_INTERNAL_0782c89b_4_k_cu_55520a51_274564cuda3std3__45__cpo4cendE
	.align		8
        /*0038*/ 	.dword	_ZN40_INTERNAL_0782c89b_4_k_cu_55520a51_274564cuda3std3__442_GLOBAL__N__0782c89b_4_k_cu_55520a51_274566ignoreE
	.align		8
        /*0040*/ 	.dword	_ZN40_INTERNAL_0782c89b_4_k_cu_55520a51_274564cuda3std3__419piecewise_constructE
	.align		8
        /*0048*/ 	.dword	_ZN40_INTERNAL_0782c89b_4_k_cu_55520a51_274564cuda3std3__48in_placeE
	.align		8
        /*0050*/ 	.dword	_ZN40_INTERNAL_0782c89b_4_k_cu_55520a51_274564cuda3std6ranges3__45__cpo4swapE
	.align		8
        /*0058*/ 	.dword	_ZN40_INTERNAL_0782c89b_4_k_cu_55520a51_274564cuda3std6ranges3__45__cpo9iter_moveE
	.align		8
        /*0060*/ 	.dword	_ZN40_INTERNAL_0782c89b_4_k_cu_55520a51_274564cute7productE
	.align		8
        /*0068*/ 	.dword	_ZN40_INTERNAL_0782c89b_4_k_cu_55520a51_274564cute1_E
	.align		8
        /*0070*/ 	.dword	$str$25
	.align		8
        /*0078*/ 	.dword	$str$26
	.align		8
        /*0080*/ 	.dword	$str$27
	.align		8
        /*0088*/ 	.dword	$str$28


//--------------------- .text._ZN7cutlass13device_kernelINS_4gemm6kernel13GemmUniversalIN4cute5tupleIJiiiiEEENS1_10collective13CollectiveMmaINS1_35MainloopSm100TmaUmmaWarpSpecializedILi6ELi2ELi4ENS5_IJNS4_1CILi1EEENSA_ILi2EEESB_EEEEENS5_IJNSA_ILi128EEESF_SF_EEENS_12float_e4m3_tENS5_IJlSB_lEEESH_SI_NS4_8TiledMMAINS4_8MMA_AtomIJNS4_10MMA_TraitsINS4_19SM100_MMA_F8F6F4_SSEJSH_SH_fSF_SF_NS4_17integral_constantINS4_4UMMA5MajorELSP_0EEESQ_NSN_INSO_7ScaleInELSR_0EEESS_EEEEEENS4_6LayoutINS5_IJSB_SB_SB_EEENS5_IJNSA_ILi0EEESX_SX_EEEEENS5_IJNS4_10UnderscoreES10_S10_EEEEENS4_23SM90_TMA_LOAD_MULTICASTENS4_14ComposedLayoutINS4_7SwizzleILi3ELi4ELi3EEENS4_18smem_ptr_flag_bitsILi8EEENSV_INS5_IJNSA_ILi8EEESF_EEENS5_IJSF_SB_EEEEEEEvNS4_8identityENS4_13SM90_TMA_LOADES1D_vS1E_EENS_8epilogue10collective18CollectiveEpilogueINS1H_23Sm100TmaWarpSpecializedILi2ELi2ELi64ELb0ELb0EEEJSG_NS5_IJNSV_ISF_SB_EENSV_INSA_ILi64EEESB_EEEEESH_SI_SH_SI_NS1H_6fusion15FusionCallbacksIS1L_NS1Q_17LinearCombinationISH_fSH_fLNS_15FloatRoundStyleE2EEESG_S1P_JEEENS4_5SM1004TMEM4LOAD26SM100_TMEM_LOAD_32dp32b64xES1F_NS14_INS15_ILi2ELi4ELi3EEES18_NSV_INS5_IJS19_S1N_EEENS5_IJS1N_SB_EEEEEEENS4_39AutoVectorizingCopyWithAssumedAlignmentILi128EEENS4_14SM90_TMA_STOREES24_S26_S26_EEEvvEEEEvNT_6ParamsE --------------------------
	.section	.text._ZN7cutlass13device_kernelINS_4gemm6kernel13GemmUniversalIN4cute5tupleIJiiiiEEENS1_10collective13CollectiveMmaINS1_35MainloopSm100TmaUmmaWarpSpecializedILi6ELi2ELi4ENS5_IJNS4_1CILi1EEENSA_ILi2EEESB_EEEEENS5_IJNSA_ILi128EEESF_SF_EEENS_12float_e4m3_tENS5_IJlSB_lEEESH_SI_NS4_8TiledMMAINS4_8MMA_AtomIJNS4_10MMA_TraitsINS4_19SM100_MMA_F8F6F4_SSEJSH_SH_fSF_SF_NS4_17integral_constantINS4_4UMMA5MajorELSP_0EEESQ_NSN_INSO_7ScaleInELSR_0EEESS_EEEEEENS4_6LayoutINS5_IJSB_SB_SB_EEENS5_IJNSA_ILi0EEESX_SX_EEEEENS5_IJNS4_10UnderscoreES10_S10_EEEEENS4_23SM90_TMA_LOAD_MULTICASTENS4_14ComposedLayoutINS4_7SwizzleILi3ELi4ELi3EEENS4_18smem_ptr_flag_bitsILi8EEENSV_INS5_IJNSA_ILi8EEESF_EEENS5_IJSF_SB_EEEEEEEvNS4_8identityENS4_13SM90_TMA_LOADES1D_vS1E_EENS_8epilogue10collective18CollectiveEpilogueINS1H_23Sm100TmaWarpSpecializedILi2ELi2ELi64ELb0ELb0EEEJSG_NS5_IJNSV_ISF_SB_EENSV_INSA_ILi64EEESB_EEEEESH_SI_SH_SI_NS1H_6fusion15FusionCallbacksIS1L_NS1Q_17LinearCombinationISH_fSH_fLNS_15FloatRoundStyleE2EEESG_S1P_JEEENS4_5SM1004TMEM4LOAD26SM100_TMEM_LOAD_32dp32b64xES1F_NS14_INS15_ILi2ELi4ELi3EEES18_NSV_INS5_IJS19_S1N_EEENS5_IJS1N_SB_EEEEEEENS4_39AutoVectorizingCopyWithAssumedAlignmentILi128EEENS4_14SM90_TMA_STOREES24_S26_S26_EEEvvEEEEvNT_6ParamsE,"ax",@progbits
	.align	128
.text._ZN7cutlass13device_kernelINS_4gemm6kernel13GemmUniversalIN4cute5tupleIJiiiiEEENS1_10collective13CollectiveMmaINS1_35MainloopSm100TmaUmmaWarpSpecializedILi6ELi2ELi4ENS5_IJNS4_1CILi1EEENSA_ILi2EEESB_EEEEENS5_IJNSA_ILi128EEESF_SF_EEENS_12float_e4m3_tENS5_IJlSB_lEEESH_SI_NS4_8TiledMMAINS4_8MMA_AtomIJNS4_10MMA_TraitsINS4_19SM100_MMA_F8F6F4_SSEJSH_SH_fSF_SF_NS4_17integral_constantINS4_4UMMA5MajorELSP_0EEESQ_NSN_INSO_7ScaleInELSR_0EEESS_EEEEEENS4_6LayoutINS5_IJSB_SB_SB_EEENS5_IJNSA_ILi0EEESX_SX_EEEEENS5_IJNS4_10UnderscoreES10_S10_EEEEENS4_23SM90_TMA_LOAD_MULTICASTENS4_14ComposedLayoutINS4_7SwizzleILi3ELi4ELi3EEENS4_18smem_ptr_flag_bitsILi8EEENSV_INS5_IJNSA_ILi8EEESF_EEENS5_IJSF_SB_EEEEEEEvNS4_8identityENS4_13SM90_TMA_LOADES1D_vS1E_EENS_8epilogue10collective18CollectiveEpilogueINS1H_23Sm100TmaWarpSpecializedILi2ELi2ELi64ELb0ELb0EEEJSG_NS5_IJNSV_ISF_SB_EENSV_INSA_ILi64EEESB_EEEEESH_SI_SH_SI_NS1H_6fusion15FusionCallbacksIS1L_NS1Q_17LinearCombinationISH_fSH_fLNS_15FloatRoundStyleE2EEESG_S1P_JEEENS4_5SM1004TMEM4LOAD26SM100_TMEM_LOAD_32dp32b64xES1F_NS14_INS15_ILi2ELi4ELi3EEES18_NSV_INS5_IJS19_S1N_EEENS5_IJS1N_SB_EEEEEEENS4_39AutoVectorizingCopyWithAssumedAlignmentILi128EEENS4_14SM90_TMA_STOREES24_S26_S26_EEEvvEEEEvNT_6ParamsE:
        .type           _ZN7cutlass13device_kernelINS_4gemm6kernel13GemmUniversalIN4cute5tupleIJiiiiEEENS1_10collective13CollectiveMmaINS1_35MainloopSm100TmaUmmaWarpSpecializedILi6ELi2ELi4ENS5_IJNS4_1CILi1EEENSA_ILi2EEESB_EEEEENS5_IJNSA_ILi128EEESF_SF_EEENS_12float_e4m3_tENS5_IJlSB_lEEESH_SI_NS4_8TiledMMAINS4_8MMA_AtomIJNS4_10MMA_TraitsINS4_19SM100_MMA_F8F6F4_SSEJSH_SH_fSF_SF_NS4_17integral_constantINS4_4UMMA5MajorELSP_0EEESQ_NSN_INSO_7ScaleInELSR_0EEESS_EEEEEENS4_6LayoutINS5_IJSB_SB_SB_EEENS5_IJNSA_ILi0EEESX_SX_EEEEENS5_IJNS4_10UnderscoreES10_S10_EEEEENS4_23SM90_TMA_LOAD_MULTICASTENS4_14ComposedLayoutINS4_7SwizzleILi3ELi4ELi3EEENS4_18smem_ptr_flag_bitsILi8EEENSV_INS5_IJNSA_ILi8EEESF_EEENS5_IJSF_SB_EEEEEEEvNS4_8identityENS4_13SM90_TMA_LOADES1D_vS1E_EENS_8epilogue10collective18CollectiveEpilogueINS1H_23Sm100TmaWarpSpecializedILi2ELi2ELi64ELb0ELb0EEEJSG_NS5_IJNSV_ISF_SB_EENSV_INSA_ILi64EEESB_EEEEESH_SI_SH_SI_NS1H_6fusion15FusionCallbacksIS1L_NS1Q_17LinearCombinationISH_fSH_fLNS_15FloatRoundStyleE2EEESG_S1P_JEEENS4_5SM1004TMEM4LOAD26SM100_TMEM_LOAD_32dp32b64xES1F_NS14_INS15_ILi2ELi4ELi3EEES18_NSV_INS5_IJS19_S1N_EEENS5_IJS1N_SB_EEEEEEENS4_39AutoVectorizingCopyWithAssumedAlignmentILi128EEENS4_14SM90_TMA_STOREES24_S26_S26_EEEvvEEEEvNT_6ParamsE,@function
        .size           _ZN7cutlass13device_kernelINS_4gemm6kernel13GemmUniversalIN4cute5tupleIJiiiiEEENS1_10collective13CollectiveMmaINS1_35MainloopSm100TmaUmmaWarpSpecializedILi6ELi2ELi4ENS5_IJNS4_1CILi1EEENSA_ILi2EEESB_EEEEENS5_IJNSA_ILi128EEESF_SF_EEENS_12float_e4m3_tENS5_IJlSB_lEEESH_SI_NS4_8TiledMMAINS4_8MMA_AtomIJNS4_10MMA_TraitsINS4_19SM100_MMA_F8F6F4_SSEJSH_SH_fSF_SF_NS4_17integral_constantINS4_4UMMA5MajorELSP_0EEESQ_NSN_INSO_7ScaleInELSR_0EEESS_EEEEEENS4_6LayoutINS5_IJSB_SB_SB_EEENS5_IJNSA_ILi0EEESX_SX_EEEEENS5_IJNS4_10UnderscoreES10_S10_EEEEENS4_23SM90_TMA_LOAD_MULTICASTENS4_14ComposedLayoutINS4_7SwizzleILi3ELi4ELi3EEENS4_18smem_ptr_flag_bitsILi8EEENSV_INS5_IJNSA_ILi8EEESF_EEENS5_IJSF_SB_EEEEEEEvNS4_8identityENS4_13SM90_TMA_LOADES1D_vS1E_EENS_8epilogue10collective18CollectiveEpilogueINS1H_23Sm100TmaWarpSpecializedILi2ELi2ELi64ELb0ELb0EEEJSG_NS5_IJNSV_ISF_SB_EENSV_INSA_ILi64EEESB_EEEEESH_SI_SH_SI_NS1H_6fusion15FusionCallbacksIS1L_NS1Q_17LinearCombinationISH_fSH_fLNS_15FloatRoundStyleE2EEESG_S1P_JEEENS4_5SM1004TMEM4LOAD26SM100_TMEM_LOAD_32dp32b64xES1F_NS14_INS15_ILi2ELi4ELi3EEES18_NSV_INS5_IJS19_S1N_EEENS5_IJS1N_SB_EEEEEEENS4_39AutoVectorizingCopyWithAssumedAlignmentILi128EEENS4_14SM90_TMA_STOREES24_S26_S26_EEEvvEEEEvNT_6ParamsE,(.L_x_156 - _ZN7cutlass13device_kernelINS_4gemm6kernel13GemmUniversalIN4cute5tupleIJiiiiEEENS1_10collective13CollectiveMmaINS1_35MainloopSm100TmaUmmaWarpSpecializedILi6ELi2ELi4ENS5_IJNS4_1CILi1EEENSA_ILi2EEESB_EEEEENS5_IJNSA_ILi128EEESF_SF_EEENS_12float_e4m3_tENS5_IJlSB_lEEESH_SI_NS4_8TiledMMAINS4_8MMA_AtomIJNS4_10MMA_TraitsINS4_19SM100_MMA_F8F6F4_SSEJSH_SH_fSF_SF_NS4_17integral_constantINS4_4UMMA5MajorELSP_0EEESQ_NSN_INSO_7ScaleInELSR_0EEESS_EEEEEENS4_6LayoutINS5_IJSB_SB_SB_EEENS5_IJNSA_ILi0EEESX_SX_EEEEENS5_IJNS4_10UnderscoreES10_S10_EEEEENS4_23SM90_TMA_LOAD_MULTICASTENS4_14ComposedLayoutINS4_7SwizzleILi3ELi4ELi3EEENS4_18smem_ptr_flag_bitsILi8EEENSV_INS5_IJNSA_ILi8EEESF_EEENS5_IJSF_SB_EEEEEEEvNS4_8identityENS4_13SM90_TMA_LOADES1D_vS1E_EENS_8epilogue10collective18CollectiveEpilogueINS1H_23Sm100TmaWarpSpecializedILi2ELi2ELi64ELb0ELb0EEEJSG_NS5_IJNSV_ISF_SB_EENSV_INSA_ILi64EEESB_EEEEESH_SI_SH_SI_NS1H_6fusion15FusionCallbacksIS1L_NS1Q_17LinearCombinationISH_fSH_fLNS_15FloatRoundStyleE2EEESG_S1P_JEEENS4_5SM1004TMEM4LOAD26SM100_TMEM_LOAD_32dp32b64xES1F_NS14_INS15_ILi2ELi4ELi3EEES18_NSV_INS5_IJS19_S1N_EEENS5_IJS1N_SB_EEEEEEENS4_39AutoVectorizingCopyWithAssumedAlignmentILi128EEENS4_14SM90_TMA_STOREES24_S26_S26_EEEvvEEEEvNT_6ParamsE)
        .other          _ZN7cutlass13device_kernelINS_4gemm6kernel13GemmUniversalIN4cute5tupleIJiiiiEEENS1_10collective13CollectiveMmaINS1_35MainloopSm100TmaUmmaWarpSpecializedILi6ELi2ELi4ENS5_IJNS4_1CILi1EEENSA_ILi2EEESB_EEEEENS5_IJNSA_ILi128EEESF_SF_EEENS_12float_e4m3_tENS5_IJlSB_lEEESH_SI_NS4_8TiledMMAINS4_8MMA_AtomIJNS4_10MMA_TraitsINS4_19SM100_MMA_F8F6F4_SSEJSH_SH_fSF_SF_NS4_17integral_constantINS4_4UMMA5MajorELSP_0EEESQ_NSN_INSO_7ScaleInELSR_0EEESS_EEEEEENS4_6LayoutINS5_IJSB_SB_SB_EEENS5_IJNSA_ILi0EEESX_SX_EEEEENS5_IJNS4_10UnderscoreES10_S10_EEEEENS4_23SM90_TMA_LOAD_MULTICASTENS4_14ComposedLayoutINS4_7SwizzleILi3ELi4ELi3EEENS4_18smem_ptr_flag_bitsILi8EEENSV_INS5_IJNSA_ILi8EEESF_EEENS5_IJSF_SB_EEEEEEEvNS4_8identityENS4_13SM90_TMA_LOADES1D_vS1E_EENS_8epilogue10collective18CollectiveEpilogueINS1H_23Sm100TmaWarpSpecializedILi2ELi2ELi64ELb0ELb0EEEJSG_NS5_IJNSV_ISF_SB_EENSV_INSA_ILi64EEESB_EEEEESH_SI_SH_SI_NS1H_6fusion15FusionCallbacksIS1L_NS1Q_17LinearCombinationISH_fSH_fLNS_15FloatRoundStyleE2EEESG_S1P_JEEENS4_5SM1004TMEM4LOAD26SM100_TMEM_LOAD_32dp32b64xES1F_NS14_INS15_ILi2ELi4ELi3EEES18_NSV_INS5_IJS19_S1N_EEENS5_IJS1N_SB_EEEEEEENS4_39AutoVectorizingCopyWithAssumedAlignmentILi128EEENS4_14SM90_TMA_STOREES24_S26_S26_EEEvvEEEEvNT_6ParamsE,@"STO_CUDA_ENTRY STV_DEFAULT"
_ZN7cutlass13device_kernelINS_4gemm6kernel13GemmUniversalIN4cute5tupleIJiiiiEEENS1_10collective13CollectiveMmaINS1_35MainloopSm100TmaUmmaWarpSpecializedILi6ELi2ELi4ENS5_IJNS4_1CILi1EEENSA_ILi2EEESB_EEEEENS5_IJNSA_ILi128EEESF_SF_EEENS_12float_e4m3_tENS5_IJlSB_lEEESH_SI_NS4_8TiledMMAINS4_8MMA_AtomIJNS4_10MMA_TraitsINS4_19SM100_MMA_F8F6F4_SSEJSH_SH_fSF_SF_NS4_17integral_constantINS4_4UMMA5MajorELSP_0EEESQ_NSN_INSO_7ScaleInELSR_0EEESS_EEEEEENS4_6LayoutINS5_IJSB_SB_SB_EEENS5_IJNSA_ILi0EEESX_SX_EEEEENS5_IJNS4_10UnderscoreES10_S10_EEEEENS4_23SM90_TMA_LOAD_MULTICASTENS4_14ComposedLayoutINS4_7SwizzleILi3ELi4ELi3EEENS4_18smem_ptr_flag_bitsILi8EEENSV_INS5_IJNSA_ILi8EEESF_EEENS5_IJSF_SB_EEEEEEEvNS4_8identityENS4_13SM90_TMA_LOADES1D_vS1E_EENS_8epilogue10collective18CollectiveEpilogueINS1H_23Sm100TmaWarpSpecializedILi2ELi2ELi64ELb0ELb0EEEJSG_NS5_IJNSV_ISF_SB_EENSV_INSA_ILi64EEESB_EEEEESH_SI_SH_SI_NS1H_6fusion15FusionCallbacksIS1L_NS1Q_17LinearCombinationISH_fSH_fLNS_15FloatRoundStyleE2EEESG_S1P_JEEENS4_5SM1004TMEM4LOAD26SM100_TMEM_LOAD_32dp32b64xES1F_NS14_INS15_ILi2ELi4ELi3EEES18_NSV_INS5_IJS19_S1N_EEENS5_IJS1N_SB_EEEEEEENS4_39AutoVectorizingCopyWithAssumedAlignmentILi128EEENS4_14SM90_TMA_STOREES24_S26_S26_EEEvvEEEEvNT_6ParamsE:
[----:B------:R-:W1:Y:S01]  /*0000*/  LDC R1, c[0x0][0x37c] ;  /* 0x0000df00ff017b82 */ /* 0x000e620000000800 */
[----:B------:R-:W2:Y:S01]  /*0010*/  S2R R170, SR_TID.X ;  /* 0x0000000000aa7919 */ /* 0x000ea20000002100 */
[----:B------:R-:W3:Y:S01]  /*0020*/  LDCU.64 UR8, c[0x0][0x890] ;  /* 0x00011200ff0877ac */ /* 0x000ee20008000a00 */
[----:B------:R-:W-:Y:S02]  /*0030*/  PRMT R158, RZ, 0x7610, R158 ;  /* 0x00007610ff9e7816 */ /* 0x000fe4000000009e */
[----:B------:R-:W-:Y:S01]  /*0040*/  ELECT P3, URZ, PT ;  /* 0x0000000000ff782f */ /* 0x000fe20003860000 */
[----:B---3--:R-:W-:-:S04]  /*0050*/  UISETP.NE.U32.AND UP0, UPT, UR8, URZ, UPT ;  /* 0x000000ff0800728c */ /* 0x008fc8000bf05070 */
[----:B------:R-:W-:Y:S01]  /*0060*/  UISETP.NE.AND.EX UP0, UPT, UR9, URZ, UPT, UP0 ;  /* 0x000000ff0900728c */ /* 0x000fe2000bf05300 */
[----:B--2---:R-:W-:-:S05]  /*0070*/  SHF.R.U32.HI R159, RZ, 0x5, R170 ;  /* 0x00000005ff9f7819 */ /* 0x004fca00000116aa */
[----:B------:R-:W2:Y:S02]  /*0080*/  SHFL.IDX PT, R0, R159, RZ, 0x1f ;  /* 0x00001fff9f007589 */ /* 0x000ea400000e0000 */
[----:B--2---:R-:W-:Y:S01]  /*0090*/  R2UR UR17, R0 ;  /* 0x00000000001172ca */ /* 0x004fe200000e0000 */
[----:B-1----:R-:W-:-:S14]  /*00a0*/  BRA.U UP0, `(.L_x_0) ;  /* 0x0000000100307547 */ /* 0x002fdc000b800000 */
[----:B------:R-:W1:Y:S02]  /*00b0*/  LDCU.64 UR4, c[0x0][0x888] ;  /* 0x00011100ff0477ac */ /* 0x000e640008000a00 */
[----:B-1----:R-:W-:-:S04]  /*00c0*/  UISETP.NE.U32.AND UP0, UPT, UR4, URZ, UPT ;  /* 0x000000ff0400728c */ /* 0x002fc8000bf05070 */
[----:B------:R-:W-:-:S09]  /*00d0*/  UISETP.NE.AND.EX UP0, UPT, UR5, URZ, UPT, UP0 ;  /* 0x000000ff0500728c */ /* 0x000fd2000bf05300 */
[----:B------:R-:W-:Y:S05]  /*00e0*/  BRA.U !UP0, `(.L_x_1) ;  /* 0x0000000108147547 */ /* 0x000fea000b800000 */
[----:B------:R-:W1:Y:S01]  /*00f0*/  LDC.64 R2, c[0x0][0x888] ;  /* 0x00022200ff027b82 */ /* 0x000e620000000a00 */
[----:B------:R-:W1:Y:S02]  /*0100*/  LDCU.64 UR4, c[0x0][0x358] ;  /* 0x00006b00ff0477ac */ /* 0x000e640008000a00 */
[----:B-1----:R1:W5:Y:S01]  /*0110*/  LDG.E R73, desc[UR4][R2.64] ;  /* 0x0000000402497981 */ /* 0x002362000c1e1900 */
[----:B------:R-:W-:Y:S01]  /*0120*/  HFMA2 R158, -RZ, RZ, 0, 5.9604644775390625e-08 ;  /* 0x00000001ff9e7431 */ /* 0x000fe200000001ff */
[----:B------:R-:W-:Y:S05]  /*0130*/  BRA `(.L_x_0) ;  /* 0x00000000000c7947 */ /* 0x000fea0003800000 */
.L_x_1:
[----:B------:R-:W1:Y:S01]  /*0140*/  LDCU UR4, c[0x0][0x880] ;  /* 0x00011000ff0477ac */ /* 0x000e620008000800 */
[----:B------:R-:W-:Y:S01]  /*0150*/  HFMA2 R158, -RZ, RZ, 0, 5.9604644775390625e-08 ;  /* 0x00000001ff9e7431 */ /* 0x000fe200000001ff */
[----:B-1----:R-:W-:-:S07]  /*0160*/  MOV R73, UR4 ;  /* 0x0000000400497c02 */ /* 0x002fce0008000f00 */
.L_x_0:
[----:B------:R-:W2:Y:S02]  /*0170*/  LDCU.64 UR4, c[0x0][0x8b0] ;  /* 0x00011600ff0477ac */ /* 0x000ea40008000a00 */
[----:B--2---:R-:W-:-:S04]  /*0180*/  UISETP.NE.U32.AND UP0, UPT, UR4, URZ, UPT ;  /* 0x000000ff0400728c */ /* 0x004fc8000bf05070 */
[----:B------:R-:W-:-:S09]  /*0190*/  UISETP.NE.AND.EX UP0, UPT, UR5, URZ, UPT, UP0 ;  /* 0x000000ff0500728c */ /* 0x000fd2000bf05300 */
[----:B------:R-:W-:Y:S05]  /*01a0*/  BRA.U UP0, `(.L_x_2) ;  /* 0x0000000100287547 */ /* 0x000fea000b800000 */
[----:B------:R-:W2:Y:S02]  /*01b0*/  LDCU.64 UR4, c[0x0][0x8a8] ;  /* 0x00011500ff0477ac */ /* 0x000ea40008000a00 */
[----:B--2---:R-:W-:-:S04]  /*01c0*/  UISETP.NE.U32.AND UP0, UPT, UR4, URZ, UPT ;  /* 0x000000ff0400728c */ /* 0x004fc8000bf05070 */
[----:B------:R-:W-:-:S09]  /*01d0*/  UISETP.NE.AND.EX UP0, UPT, UR5, URZ, UPT, UP0 ;  /* 0x000000ff0500728c */ /* 0x000fd2000bf05300 */
[----:B------:R-:W-:Y:S05]  /*01e0*/  BRA.U !UP0, `(.L_x_3) ;  /* 0x0000000108107547 */ /* 0x000fea000b800000 */
[----:B------:R-:W2:Y:S01]  /*01f0*/  LDC.64 R70, c[0x0][0x8a8] ;  /* 0x00022a00ff467b82 */ /* 0x000ea20000000a00 */
[----:B------:R-:W2:Y:S02]  /*0200*/  LDCU.64 UR4, c[0x0][0x358] ;  /* 0x00006b00ff0477ac */ /* 0x000ea40008000a00 */
[----:B--2---:R2:W5:Y:S01]  /*0210*/  LDG.E R70, desc[UR4][R70.64] ;  /* 0x0000000446467981 */ /* 0x004562000c1e1900 */
[----:B------:R-:W-:Y:S05]  /*0220*/  BRA `(.L_x_2) ;  /* 0x0000000000087947 */ /* 0x000fea0003800000 */
.L_x_3:
[----:B------:R-:W2:Y:S02]  /*0230*/  LDCU UR4, c[0x0][0x8a0] ;  /* 0x00011400ff0477ac */ /* 0x000ea40008000800 */
[----:B--2---:R-:W-:Y:S02]  /*0240*/  MOV R70, UR4 ;  /* 0x0000000400467c02 */ /* 0x004fe40008000f00 */
.L_x_2:
[----:B------:R-:W-:Y:S01]  /*0250*/  IMAD.U32 R0, RZ, RZ, UR17 ;  /* 0x00000011ff007e24 */ /* 0x000fe2000f8e00ff */
[----:B------:R-:W-:Y:S04]  /*0260*/  BSSY.RECONVERGENT B0, `(.L_x_4) ;  /* 0x000000c000007945 */ /* 0x000fe80003800200 */
[C---:B------:R-:W-:Y:S02]  /*0270*/  ISETP.NE.OR P1, PT, R0.reuse, 0x1, !P3 ;  /* 0x000000010000780c */ /* 0x040fe40005f25670 */
[----:B------:R-:W-:-:S11]  /*0280*/  ISETP.NE.OR P0, PT, R0, 0x3, !P3 ;  /* 0x000000030000780c */ /* 0x000fd60005f05670 */
[----:B------:R-:W-:Y:S05]  /*0290*/  @P1 BRA `(.L_x_5) ;  /* 0x0000000000201947 */ /* 0x000fea0003800000 */
[----:B------:R-:W3:Y:S02]  /*02a0*/  LDCU.64 UR4, c[0x0][0x348] ;  /* 0x00006900ff0477ac */ /* 0x000ee40008000a00 */
[----:B---3--:R-:W-:Y:S02]  /*02b0*/  UIADD3 UR6, UP1, UPT, UR4, 0x80, URZ ;  /* 0x0000008004067890 */ /* 0x008fe4000ff3e0ff */
[----:B------:R-:W-:Y:S02]  /*02c0*/  UIADD3 UR4, UP0, UPT, UR4, 0x180, URZ ;  /* 0x0000018004047890 */ /* 0x000fe4000ff1e0ff */
[----:B------:R-:W-:Y:S02]  /*02d0*/  UIADD3.X UR7, UPT, UPT, URZ, UR5, URZ, UP1, !UPT ;  /* 0x00000005ff077290 */ /* 0x000fe40008ffe4ff */
[----:B------:R-:W-:-:S07]  /*02e0*/  UIADD3.X UR5, UPT, UPT, URZ, UR5, URZ, UP0, !UPT ;  /* 0x00000005ff057290 */ /* 0x000fce00087fe4ff */
[----:B------:R3:W-:Y:S02]  /*02f0*/  UTMACCTL.PF [UR6] ;  /* 0x00000000060079b9 */ /* 0x0007e40008040000 */
[----:B------:R3:W-:Y:S02]  /*0300*/  UTMACCTL.PF [UR4] ;  /* 0x00000000040079b9 */ /* 0x0007e40008040000 */
[----:B---3--:R-:W-:Y:S01]  /*0310*/  NOP ;  /* 0x0000000000007918 */ /* 0x008fe20000000000 */
.L_x_5:
[----:B------:R-:W-:Y:S05]  /*0320*/  BSYNC.RECONVERGENT B0 ;  /* 0x0000000000007941 */ /* 0x000fea0003800200 */
.L_x_4:
[----:B------:R-:W-:Y:S04]  /*0330*/  BSSY.RECONVERGENT B0, `(.L_x_6) ;  /* 0x000000a000007945 */ /* 0x000fe80003800200 */
        /* <DEDUP_REMOVED lines=9> */
.L_x_7:
[----:B------:R-:W-:Y:S05]  /*03d0*/  BSYNC.RECONVERGENT B0 ;  /* 0x0000000000007941 */ /* 0x000fea0003800200 */
.L_x_6:
[----:B------:R-:W3:Y:S01]  /*03e0*/  LDCU.64 UR4, c[0x0][0x888] ;  /* 0x00011100ff0477ac */ /* 0x000ee20008000a00 */
[----:B------:R-:W-:Y:S02]  /*03f0*/  UISETP.EQ.U32.AND UP1, UPT, UR8, URZ, UPT ;  /* 0x000000ff0800728c */ /* 0x000fe4000bf22070 */
[----:B------:R-:W-:Y:S02]  /*0400*/  UPLOP3.LUT UP3, UPT, UPT, UPT, UPT, 0x80, 0x8 ;  /* 0x000000000008789c */ /* 0x000fe40003f6f070 */
[----:B---3--:R-:W-:-:S04]  /*0410*/  UISETP.NE.U32.AND UP0, UPT, UR4, URZ, UPT ;  /* 0x000000ff0400728c */ /* 0x008fc8000bf05070 */
[----:B------:R-:W-:-:S04]  /*0420*/  UISETP.NE.AND.EX UP0, UPT, UR5, URZ, UPT, UP0 ;  /* 0x000000ff0500728c */ /* 0x000fc8000bf05300 */
[----:B------:R-:W-:-:S04]  /*0430*/  UISETP.EQ.OR.EX UP2, UPT, UR9, URZ, !UP0, UP1 ;  /* 0x000000ff0900728c */ /* 0x000fc8000c742710 */
[----:B------:R-:W-:-:S06]  /*0440*/  UP2UR UR4, UPR, URZ, 0x4 ;  /* 0x00000004ff047883 */ /* 0x000fcc0008000000 */
[----:B------:R-:W-:Y:S01]  /*0450*/  MOV R161, UR4 ;  /* 0x0000000400a17c02 */ /* 0x000fe20008000f00 */
[----:B------:R-:W-:Y:S06]  /*0460*/  BRA.U !UP2, `(.L_x_8) ;  /* 0x000000010a207547 */ /* 0x000fec000b800000 */
[----:B------:R-:W-:Y:S01]  /*0470*/  UISETP.NE.U32.AND UP1, UPT, UR8, URZ, UPT ;  /* 0x000000ff0800728c */ /* 0x000fe2000bf25070 */
[----:B-----5:R-:W-:Y:S01]  /*0480*/  FSETP.NEU.AND P0, PT, R73, RZ, PT ;  /* 0x000000ff4900720b */ /* 0x020fe20003f0d000 */
[----:B------:R-:W-:Y:S02]  /*0490*/  USEL UR4, URZ, 0xffffffff, UP0 ;  /* 0xffffffffff047887 */ /* 0x000fe40008000000 */
[----:B------:R-:W-:-:S10]  /*04a0*/  UISETP.NE.AND.EX UP1, UPT, UR9, URZ, UPT, UP1 ;  /* 0x000000ff0900728c */ /* 0x000fd4000bf25310 */
[----:B------:R-:W-:Y:S01]  /*04b0*/  VOTEU.ANY UP0, P0 ;  /* 0x0000000000ff7886 */ /* 0x000fe20000000100 */
[----:B------:R-:W-:-:S04]  /*04c0*/  @!UP1 USEL UR4, URZ, 0xffffffff, UP0 ;  /* 0xffffffffff049887 */ /* 0x000fc80008000000 */
[----:B------:R-:W-:-:S04]  /*04d0*/  ULOP3.LUT UR4, UR4, 0x1, URZ, 0xc0, !UPT ;  /* 0x0000000104047892 */ /* 0x000fc8000f8ec0ff */
[----:B------:R-:W-:-:S11]  /*04e0*/  UISETP.NE.U32.AND UP3, UPT, UR4, 0x1, UPT ;  /* 0x000000010400788c */ /* 0x000fd6000bf65070 */
.L_x_8:
[----:B-1----:R-:W1:Y:S01]  /*04f0*/  SHFL.IDX PT, R2, R159, RZ, 0x1f ;  /* 0x00001fff9f027589 */ /* 0x002e6200000e0000 */
[----:B------:R-:W-:-:S04]  /*0500*/  UISETP.NE.AND UP0, UPT, UR17, 0x2, UPT ;  /* 0x000000021100788c */ /* 0x000fc8000bf05270 */
[----:B------:R-:W-:Y:S01]  /*0510*/  USEL UR37, URZ, 0x1, UP0 ;  /* 0x00000001ff257887 */ /* 0x000fe20008000000 */
[----:B-1----:R-:W-:-:S13]  /*0520*/  ISETP.NE.AND P0, PT, R2, RZ, PT ;  /* 0x000000ff0200720c */ /* 0x002fda0003f05270 */
[----:B------:R-:W-:Y:S05]  /*0530*/  @P0 BRA `(.L_x_9) ;  /* 0x0000000000680947 */ /* 0x000fea0003800000 */
[----:B------:R-:W1:Y:S01]  /*0540*/  S2UR UR4, SR_CgaCtaId ;  /* 0x00000000000479c3 */ /* 0x000e620000008800 */
[----:B------:R-:W-:Y:S01]  /*0550*/  UMOV UR5, 0x400 ;  /* 0x0000040000057882 */ /* 0x000fe20000000000 */
[----:B------:R-:W-:Y:S01]  /*0560*/  UMOV UR8, 0x1 ;  /* 0x0000000100087882 */ /* 0x000fe20000000000 */
[----:B------:R-:W-:Y:S01]  /*0570*/  UMOV UR6, 0x2 ;  /* 0x0000000200067882 */ /* 0x000fe20000000000 */
[----:B------:R-:W-:-:S04]  /*0580*/  UIADD3 UR8, UPT, UPT, -UR8, 0x100000, URZ ;  /* 0x0010000008087890 */ /* 0x000fc8000fffe1ff */
[----:B------:R-:W-:Y:S02]  /*0590*/  USHF.L.U32 UR9, UR8, 0xb, URZ ;  /* 0x0000000b08097899 */ /* 0x000fe400080006ff */
[----:B------:R-:W-:Y:S02]  /*05a0*/  USHF.L.U32 UR8, UR8, 0x1, URZ ;  /* 0x0000000108087899 */ /* 0x000fe400080006ff */
[----:B------:R-:W-:-:S04]  /*05b0*/  UIADD3 UR6, UPT, UPT, -UR6, 0x100000, URZ ;  /* 0x0010000006067890 */ /* 0x000fc8000fffe1ff */
[----:B------:R-:W-:Y:S02]  /*05c0*/  USHF.L.U32 UR7, UR6, 0xb, URZ ;  /* 0x0000000b06077899 */ /* 0x000fe400080006ff */
[----:B------:R-:W-:Y:S01]  /*05d0*/  USHF.L.U32 UR6, UR6, 0x1, URZ ;  /* 0x0000000106067899 */ /* 0x000fe200080006ff */
[----:B------:R-:W-:Y:S01]  /*05e0*/  ELECT P0, URZ, PT ;  /* 0x0000000000ff782f */ /* 0x000fe20003800000 */
[----:B-1----:R-:W-:Y:S01]  /*05f0*/  ULEA UR4, UR4, UR5, 0x18 ;  /* 0x0000000504047291 */ /* 0x002fe2000f8ec0ff */
[----:B------:R-:W1:Y:S11]  /*0600*/  FENCE.VIEW.ASYNC.S ;  /* 0x00000000000073c6 */ /* 0x000e760000000000 */
[----:B-1----:R1:W3:Y:S01]  /*0610*/  SYNCS.EXCH.64 URZ, [UR4], UR8 ;  /* 0x0000000804ff75b2 */ /* 0x0022e20008000100 */
[----:B------:R1:W4:Y:S01]  /*0620*/  SYNCS.EXCH.64 URZ, [UR4+0x30], UR6 ;  /* 0x0000300604ff75b2 */ /* 0x0003220008000100 */
[----:B------:R1:W1:Y:S01]  /*0630*/  SYNCS.EXCH.64 URZ, [UR4+0x8], UR8 ;  /* 0x0000080804ff75b2 */ /* 0x0002620008000100 */
        /* <DEDUP_REMOVED lines=9> */
[----:B------:R-:W-:Y:S01]  /*06d0*/  NOP ;  /* 0x0000000000007918 */ /* 0x000fe20000000000 */
.L_x_9:
[----:B------:R-:W2:Y:S01]  /*06e0*/  SHFL.IDX PT, R2, R159, RZ, 0x1f ;  /* 0x00001fff9f027589 */ /* 0x000ea200000e0000 */
[----:B------:R-:W-:Y:S01]  /*06f0*/  NOP ;  /* 0x0000000000007918 */ /* 0x000fe20000000000 */
[----:B--2---:R-:W-:-:S13]  /*0700*/  ISETP.NE.AND P0, PT, R2, 0x1, PT ;  /* 0x000000010200780c */ /* 0x004fda0003f05270 */
[----:B------:R-:W-:Y:S05]  /*0710*/  @P0 BRA `(.L_x_10) ;  /* 0x0000000000480947 */ /* 0x000fea0003800000 */
[----:B-1----:R-:W1:Y:S01]  /*0720*/  S2UR UR4, SR_CgaCtaId ;  /* 0x00000000000479c3 */ /* 0x002e620000008800 */
        /* <DEDUP_REMOVED lines=12> */
[----:B-1----:R2:W1:Y:S01]  /*07f0*/  SYNCS.EXCH.64 URZ, [UR4+0x60], UR8 ;  /* 0x0000600804ff75b2 */ /* 0x0024620008000100 */
[----:B------:R2:W1:Y:S01]  /*0800*/  SYNCS.EXCH.64 URZ, [UR4+0x70], UR6 ;  /* 0x0000700604ff75b2 */ /* 0x0004620008000100 */
[----:B------:R2:W1:Y:S01]  /*0810*/  SYNCS.EXCH.64 URZ, [UR4+0x68], UR8 ;  /* 0x0000680804ff75b2 */ /* 0x0004620008000100 */
[----:B------:R2:W1:Y:S02]  /*0820*/  SYNCS.EXCH.64 URZ, [UR4+0x78], UR6 ;  /* 0x0000780604ff75b2 */ /* 0x0004640008000100 */
[----:B--2---:R-:W-:Y:S01]  /*0830*/  NOP ;  /* 0x0000000000007918 */ /* 0x004fe20000000000 */
.L_x_10:
[----:B------:R-:W2:Y:S01]  /*0840*/  SHFL.IDX PT, R2, R159, RZ, 0x1f ;  /* 0x00001fff9f027589 */ /* 0x000ea200000e0000 */
[----:B------:R-:W-:Y:S01]  /*0850*/  NOP ;  /* 0x0000000000007918 */ /* 0x000fe20000000000 */
[----:B--2---:R-:W-:-:S13]  /*0860*/  ISETP.NE.AND P0, PT, R2, 0x3, PT ;  /* 0x000000030200780c */ /* 0x004fda0003f05270 */
[----:B------:R-:W-:Y:S05]  /*0870*/  @P0 BRA `(.L_x_11) ;  /* 0x0000000000300947 */ /* 0x000fea0003800000 */
[----:B-1----:R-:W1:Y:S01]  /*0880*/  S2UR UR6, SR_CgaCtaId ;  /* 0x00000000000679c3 */ /* 0x002e620000008800 */
[----:B------:R-:W-:Y:S01]  /*0890*/  UMOV UR4, 0x400 ;  /* 0x0000040000047882 */ /* 0x000fe20000000000 */
[----:B------:R-:W-:Y:S01]  /*08a0*/  UMOV UR5, 0x20 ;  /* 0x0000002000057882 */ /* 0x000fe20000000000 */
[----:B------:R-:W-:Y:S01]  /*08b0*/  ELECT P0, URZ, PT ;  /* 0x0000000000ff782f */ /* 0x000fe20003800000 */
[----:B-1----:R-:W-:Y:S02]  /*08c0*/  ULEA UR6, UR6, UR4, 0x18 ;  /* 0x0000000406067291 */ /* 0x002fe4000f8ec0ff */
[----:B------:R-:W-:-:S04]  /*08d0*/  UIADD3 UR4, UPT, UPT, -UR5, 0x100000, URZ ;  /* 0x0010000005047890 */ /* 0x000fc8000fffe1ff */
[----:B------:R-:W-:Y:S02]  /*08e0*/  USHF.L.U32 UR5, UR4, 0xb, URZ ;  /* 0x0000000b04057899 */ /* 0x000fe400080006ff */
[----:B------:R-:W-:Y:S01]  /*08f0*/  USHF.L.U32 UR4, UR4, 0x1, URZ ;  /* 0x0000000104047899 */ /* 0x000fe200080006ff */
[----:B------:R-:W1:Y:S11]  /*0900*/  FENCE.VIEW.ASYNC.S ;  /* 0x00000000000073c6 */ /* 0x000e760000000000 */
[----:B-1----:R2:W1:Y:S01]  /*0910*/  SYNCS.EXCH.64 URZ, [UR6+0x80], UR4 ;  /* 0x0000800406ff75b2 */ /* 0x0024620008000100 */
[----:B------:R2:W1:Y:S02]  /*0920*/  SYNCS.EXCH.64 URZ, [UR6+0x88], UR4 ;  /* 0x0000880406ff75b2 */ /* 0x0004640008000100 */
[----:B--2---:R-:W-:Y:S01]  /*0930*/  NOP ;  /* 0x0000000000007918 */ /* 0x004fe20000000000 */
.L_x_11:
[----:B------:R-:W2:Y:S01]  /*0940*/  SHFL.IDX PT, R2, R159, RZ, 0x1f ;  /* 0x00001fff9f027589 */ /* 0x000ea200000e0000 */
[----:B------:R-:W-:Y:S01]  /*0950*/  NOP ;  /* 0x0000000000007918 */ /* 0x000fe20000000000 */
[----:B--2---:R-:W-:-:S13]  /*0960*/  ISETP.NE.AND P0, PT, R2, 0x4, PT ;  /* 0x000000040200780c */ /* 0x004fda0003f05270 */
[----:B------:R-:W-:Y:S05]  /*0970*/  @P0 BRA `(.L_x_12) ;  /* 0x00000000004c0947 */ /* 0x000fea0003800000 */
[----:B-1----:R-:W1:Y:S01]  /*0980*/  S2UR UR6, SR_CgaCtaId ;  /* 0x00000000000679c3 */ /* 0x002e620000008800 */
[----:B------:R-:W-:Y:S01]  /*0990*/  UMOV UR4, 0x1e0 ;  /* 0x000001e000047882 */ /* 0x000fe20000000000 */
[----:B------:R-:W-:Y:S01]  /*09a0*/  UMOV UR5, 0x400 ;  /* 0x0000040000057882 */ /* 0x000fe20000000000 */
[----:B------:R-:W-:Y:S01]  /*09b0*/  USEL UR4, UR4, 0x1a0, UP3 ;  /* 0x000001a004047887 */ /* 0x000fe20009800000 */
[----:B------:R-:W-:Y:S01]  /*09c0*/  UMOV UR8, 0x1 ;  /* 0x0000000100087882 */ /* 0x000fe20000000000 */
[----:B------:R-:W-:Y:S01]  /*09d0*/  ELECT P0, URZ, PT ;  /* 0x0000000000ff782f */ /* 0x000fe20003800000 */
[----:B------:R-:W-:-:S04]  /*09e0*/  UIADD3 UR8, UPT, UPT, -UR8, 0x100000, URZ ;  /* 0x0010000008087890 */ /* 0x000fc8000fffe1ff */
[----:B------:R-:W-:Y:S02]  /*09f0*/  USHF.L.U32 UR9, UR8, 0xb, URZ ;  /* 0x0000000b08097899 */ /* 0x000fe400080006ff */
[----:B------:R-:W-:Y:S02]  /*0a00*/  USHF.L.U32 UR8, UR8, 0x1, URZ ;  /* 0x0000000108087899 */ /* 0x000fe400080006ff */
[----:B-1----:R-:W-:Y:S02]  /*0a10*/  ULEA UR6, UR6, UR5, 0x18 ;  /* 0x0000000506067291 */ /* 0x002fe4000f8ec0ff */
[----:B------:R-:W-:-:S04]  /*0a20*/  UIADD3 UR4, UPT, UPT, -UR4, 0x100000, URZ ;  /* 0x0010000004047890 */ /* 0x000fc8000fffe1ff */
[----:B------:R-:W-:Y:S02]  /*0a30*/  USHF.L.U32 UR5, UR4, 0xb, URZ ;  /* 0x0000000b04057899 */ /* 0x000fe400080006ff */
[----:B------:R-:W-:Y:S01]  /*0a40*/  USHF.L.U32 UR4, UR4, 0x1, URZ ;  /* 0x0000000104047899 */ /* 0x000fe200080006ff */
[----:B------:R-:W1:Y:S03]  /*0a50*/  FENCE.VIEW.ASYNC.S ;  /* 0x00000000000073c6 */ /* 0x000e660000000000 */
[----:B-1----:R2:W1:Y:S08]  /*0a60*/  SYNCS.EXCH.64 URZ, [UR6+0x90], UR8 ;  /* 0x0000900806ff75b2 */ /* 0x0024700008000100 */
[----:B------:R2:W1:Y:S01]  /*0a70*/  SYNCS.EXCH.64 URZ, [UR6+0xa0], UR4 ;  /* 0x0000a00406ff75b2 */ /* 0x0004620008000100 */
[----:B------:R2:W1:Y:S01]  /*0a80*/  SYNCS.EXCH.64 URZ, [UR6+0x98], UR8 ;  /* 0x0000980806ff75b2 */ /* 0x0004620008000100 */
[----:B------:R2:W1:Y:S02]  /*0a90*/  SYNCS.EXCH.64 URZ, [UR6+0xa8], UR4 ;  /* 0x0000a80406ff75b2 */ /* 0x0004640008000100 */
[----:B--2---:R-:W-:Y:S01]  /*0aa0*/  NOP ;  /* 0x0000000000007918 */ /* 0x004fe20000000000 */
.L_x_12:
        /* <DEDUP_REMOVED lines=20> */
[----:B------:R2:W1:Y:S01]  /*0bf0*/  SYNCS.EXCH.64 URZ, [UR4+0xd8], UR6 ;  /* 0x0000d80604ff75b2 */ /* 0x0004620008000100 */
[----:B------:R2:W1:Y:S01]  /*0c00*/  SYNCS.EXCH.64 URZ, [UR4+0xc0], UR8 ;  /* 0x0000c00804ff75b2 */ /* 0x0004620008000100 */
[----:B------:R2:W1:Y:S01]  /*0c10*/  SYNCS.EXCH.64 URZ, [UR4+0xe0], UR6 ;  /* 0x0000e00604ff75b2 */ /* 0x0004620008000100 */
[----:B------:R2:W1:Y:S01]  /*0c20*/  SYNCS.EXCH.64 URZ, [UR4+0xc8], UR8 ;  /* 0x0000c80804ff75b2 */ /* 0x0004620008000100 */
[----:B------:R2:W1:Y:S02]  /*0c30*/  SYNCS.EXCH.64 URZ, [UR4+0xe8], UR6 ;  /* 0x0000e80604ff75b2 */ /* 0x0004640008000100 */
[----:B--2---:R-:W-:Y:S01]  /*0c40*/  NOP ;  /* 0x0000000000007918 */ /* 0x004fe20000000000 */
.L_x_13:
[----:B------:R-:W2:Y:S01]  /*0c50*/  SHFL.IDX PT, R2, R159, RZ, 0x1f ;  /* 0x00001fff9f027589 */ /* 0x000ea200000e0000 */
[----:B------:R-:W1:Y:S01]  /*0c60*/  S2UR UR45, SR_CgaCtaId ;  /* 0x00000000002d79c3 */ /* 0x000e620000008800 */
[----:B------:R-:W-:Y:S01]  /*0c70*/  NOP ;  /* 0x0000000000007918 */ /* 0x000fe20000000000 */
[----:B--2---:R-:W-:-:S13]  /*0c80*/  ISETP.NE.AND P0, PT, R2, 0x3, PT ;  /* 0x000000030200780c */ /* 0x004fda0003f05270 */
[----:B-1----:R-:W-:Y:S05]  /*0c90*/  @P0 BRA `(.L_x_14) ;  /* 0x0000000000340947 */ /* 0x002fea0003800000 */
[----:B------:R-:W-:Y:S01]  /*0ca0*/  UMOV UR4, 0x400 ;  /* 0x0000040000047882 */ /* 0x000fe20000000000 */
[----:B------:R-:W-:Y:S01]  /*0cb0*/  UMOV UR6, 0x20 ;  /* 0x0000002000067882 */ /* 0x000fe20000000000 */
[----:B------:R-:W-:Y:S02]  /*0cc0*/  ULEA UR4, UR45, UR4, 0x18 ;  /* 0x000000042d047291 */ /* 0x000fe4000f8ec0ff */
[----:B------:R-:W-:-:S04]  /*0cd0*/  UIADD3 UR6, UPT, UPT, -UR6, 0x100000, URZ ;  /* 0x0010000006067890 */ /* 0x000fc8000fffe1ff */
[----:B------:R-:W-:Y:S02]  /*0ce0*/  USHF.L.U32 UR7, UR6, 0xb, URZ ;  /* 0x0000000b06077899 */ /* 0x000fe400080006ff */
[----:B------:R-:W-:Y:S01]  /*0cf0*/  USHF.L.U32 UR6, UR6, 0x1, URZ ;  /* 0x0000000106067899 */ /* 0x000fe200080006ff */
[----:B------:R-:W-:Y:S01]  /*0d00*/  ELECT P0, URZ, PT ;  /* 0x0000000000ff782f */ /* 0x000fe20003800000 */
[----:B------:R-:W1:Y:S10]  /*0d10*/  FENCE.VIEW.ASYNC.S ;  /* 0x00000000000073c6 */ /* 0x000e740000000000 */
[----:B-1----:R1:W2:Y:S01]  /*0d20*/  SYNCS.EXCH.64 URZ, [UR4+0xf0], UR6 ;  /* 0x0000f00604ff75b2 */ /* 0x0022a20008000100 */
[----:B------:R1:W1:Y:S01]  /*0d30*/  SYNCS.EXCH.64 URZ, [UR4+0x100], UR6 ;  /* 0x0001000604ff75b2 */ /* 0x0002620008000100 */
[----:B------:R1:W1:Y:S01]  /*0d40*/  SYNCS.EXCH.64 URZ, [UR4+0xf8], UR6 ;  /* 0x0000f80604ff75b2 */ /* 0x0002620008000100 */
[----:B------:R1:W1:Y:S01]  /*0d50*/  SYNCS.EXCH.64 URZ, [UR4+0x108], UR6 ;  /* 0x0001080604ff75b2 */ /* 0x0002620008000100 */
[----:B------:R-:W-:Y:S01]  /*0d60*/  NOP ;  /* 0x0000000000007918 */ /* 0x000fe20000000000 */
.L_x_14:
[----:B-1----:R-:W1:Y:S01]  /*0d70*/  LDCU UR4, c[0x0][0x36c] ;  /* 0x00006d80ff0477ac */ /* 0x002e620008000800 */
[----:B------:R-:W-:Y:S01]  /*0d80*/  ISETP.NE.OR P3, PT, R0, 0x2, !P3 ;  /* 0x000000020000780c */ /* 0x000fe20005f65670 */
[----:B------:R-:W-:Y:S01]  /*0d90*/  NOP ;  /* 0x0000000000007918 */ /* 0x000fe20000000000 */
[----:B------:R-:W-:Y:S01]  /*0da0*/  LOP3.LUT R0, R170, 0x1f, RZ, 0xc0, !PT ;  /* 0x0000001faa007812 */ /* 0x000fe200078ec0ff */
[----:B------:R-:W-:Y:S02]  /*0db0*/  UISETP.NE.AND UP4, UPT, UR17, URZ, UPT ;  /* 0x000000ff1100728c */ /* 0x000fe4000bf85270 */
[----:B-1----:R-:W-:-:S09]  /*0dc0*/  UISETP.EQ.U32.AND UP5, UPT, UR4, 0x1, UPT ;  /* 0x000000010400788c */ /* 0x002fd2000bfa2070 */
[----:B------:R-:W-:Y:S05]  /*0dd0*/  BRA.U !UP5, `(.L_x_15) ;  /* 0x000000010d087547 */ /* 0x000fea000b800000 */
[----:B--234-:R-:W-:Y:S01]  /*0de0*/  UCGABAR_ARV ;  /* 0x00000000000079c7 */ /* 0x01cfe20008000000 */
[----:B------:R-:W-:Y:S05]  /*0df0*/  BRA `(.L_x_16) ;  /* 0x0000000000047947 */ /* 0x000fea0003800000 */
.L_x_15:
[----:B--234-:R-:W-:Y:S01]  /*0e00*/  NOP ;  /* 0x0000000000007918 */ /* 0x01cfe20000000000 */
.L_x_16:
[----:B------:R-:W1:Y:S01]  /*0e10*/  S2UR UR7, SR_CTAID.X ;  /* 0x00000000000779c3 */ /* 0x000e620000002500 */
[----:B------:R-:W-:-:S05]  /*0e20*/  CS2R.32 R160, SR_CgaSize ;  /* 0x0000000000a07805 */ /* 0x000fca0000008a00 */
[----:B------:R-:W-:-:S05]  /*0e30*/  IMAD R160, R160, -0xa0, RZ ;  /* 0xffffff60a0a07824 */ /* 0x000fca00078e02ff */
[----:B------:R-:W-:-:S14]  /*0e40*/  R2UR UR5, R160 ;  /* 0x00000000a00572ca */ /* 0x000fdc00000e0000 */
[----:B------:R-:W2:Y:S01]  /*0e50*/  LDCU UR5, c[0x0][UR5+0x2b0] ;  /* 0x00005600050577ac */ /* 0x000ea20008000800 */
[----:B------:R-:W-:-:S05]  /*0e60*/  CS2R.32 R160, SR_CgaSize ;  /* 0x0000000000a07805 */ /* 0x000fca0000008a00 */
[----:B------:R-:W-:-:S05]  /*0e70*/  IMAD R160, R160, -0xa0, RZ ;  /* 0xffffff60a0a07824 */ /* 0x000fca00078e02ff */
[----:B------:R-:W-:-:S14]  /*0e80*/  R2UR UR4, R160 ;  /* 0x00000000a00472ca */ /* 0x000fdc00000e0000 */
[----:B------:R-:W3:Y:S01]  /*0e90*/  LDCU UR4, c[0x0][UR4+0x2b4] ;  /* 0x00005680040477ac */ /* 0x000ee20008000800 */
[----:B------:R-:W4:Y:S01]  /*0ea0*/  S2UR UR8, SR_CTAID.Y ;  /* 0x00000000000879c3 */ /* 0x000f220000002600 */
[----:B------:R-:W-:-:S05]  /*0eb0*/  CS2R.32 R160, SR_CgaSize ;  /* 0x0000000000a07805 */ /* 0x000fca0000008a00 */
[----:B------:R-:W-:-:S05]  /*0ec0*/  IMAD R160, R160, -0xa0, RZ ;  /* 0xffffff60a0a07824 */ /* 0x000fca00078e02ff */
[----:B------:R-:W-:-:S14]  /*0ed0*/  R2UR UR9, R160 ;  /* 0x00000000a00972ca */ /* 0x000fdc00000e0000 */
[----:B------:R-:W3:Y:S01]  /*0ee0*/  LDCU UR9, c[0x0][UR9+0x2a0] ;  /* 0x00005400090977ac */ /* 0x000ee20008000800 */
[----:B------:R-:W3:Y:S01]  /*0ef0*/  LDCU UR21, c[0x0][0xb24] ;  /* 0x00016480ff1577ac */ /* 0x000ee20008000800 */
[----:B------:R-:W1:Y:S01]  /*0f00*/  S2UR UR36, SR_CTAID.Z ;  /* 0x00000000002479c3 */ /* 0x000e620000002700 */
[----:B------:R-:W-:-:S05]  /*0f10*/  CS2R.32 R160, SR_CgaSize ;  /* 0x0000000000a07805 */ /* 0x000fca0000008a00 */
[----:B------:R-:W-:-:S05]  /*0f20*/  IMAD R160, R160, -0xa0, RZ ;  /* 0xffffff60a0a07824 */ /* 0x000fca00078e02ff */
[----:B------:R-:W-:-:S14]  /*0f30*/  R2UR UR63, R160 ;  /* 0x00000000a03f72ca */ /* 0x000fdc00000e0000 */
[----:B------:R-:W3:Y:S01]  /*0f40*/  LDCU UR63, c[0x0][UR63+0x2a4] ;  /* 0x000054803f3f77ac */ /* 0x000ee20008000800 */
[----:B------:R-:W3:Y:S01]  /*0f50*/  LDCU UR42, c[0x0][0xb24] ;  /* 0x00016480ff2a77ac */ /* 0x000ee20008000800 */
[----:B-1----:R-:W-:Y:S01]  /*0f60*/  I2FP.F32.U32 R3, UR7 ;  /* 0x0000000700037c45 */ /* 0x002fe20008201000 */
[----:B------:R-:W1:Y:S04]  /*0f70*/  LDCU UR28, c[0x0][0xb30] ;  /* 0x00016600ff1c77ac */ /* 0x000e680008000800 */
[----:B--2---:R-:W-:Y:S01]  /*0f80*/  FMUL R3, R3, UR5 ;  /* 0x0000000503037c20 */ /* 0x004fe20008400000 */
[----:B------:R-:W-:Y:S01]  /*0f90*/  USHF.L.U32 UR26, UR45, 0xd, URZ ;  /* 0x0000000d2d1a7899 */ /* 0x000fe200080006ff */
[----:B----4-:R-:W-:Y:S01]  /*0fa0*/  I2FP.F32.U32 R2, UR8 ;  /* 0x0000000800027c45 */ /* 0x010fe20008201000 */
[----:B---3--:R-:W-:-:S03]  /*0fb0*/  UISETP.GE.AND UP2, UPT, UR21, 0x1, UPT ;  /* 0x000000011500788c */ /* 0x008fc6000bf46270 */
[----:B------:R-:W2:Y:S01]  /*0fc0*/  F2I.U32.TRUNC.NTZ R3, R3 ;  /* 0x0000000300037305 */ /* 0x000ea2000020f000 */
[----:B------:R-:W-:Y:S01]  /*0fd0*/  UMOV UR16, UR7 ;  /* 0x0000000700107c82 */ /* 0x000fe20008000000 */
[----:B------:R-:W-:Y:S01]  /*0fe0*/  FMUL R2, R2, UR4 ;  /* 0x0000000402027c20 */ /* 0x000fe20008400000 */
[----:B------:R-:W-:-:S05]  /*0ff0*/  UMOV UR20, UR8 ;  /* 0x0000000800147c82 */ /* 0x000fca0008000000 */
[----:B------:R-:W3:Y:S01]  /*1000*/  F2I.U32.TRUNC.NTZ R2, R2 ;  /* 0x0000000200027305 */ /* 0x000ee2000020f000 */
[----:B--2---:R-:W-:Y:S02]  /*1010*/  R2UR UR4, R3 ;  /* 0x00000000030472ca */ /* 0x004fe400000e0000 */
[----:B---3--:R-:W-:Y:S02]  /*1020*/  R2UR UR6, R2 ;  /* 0x00000000020672ca */ /* 0x008fe400000e0000 */
[----:B------:R-:W-:-:S09]  /*1030*/  PRMT R2, RZ, 0x7610, R2 ;  /* 0x00007610ff027816 */ /* 0x000fd20000000002 */
[----:B------:R-:W-:-:S04]  /*1040*/  UIADD3 UR5, UPT, UPT, -UR4, URZ, URZ ;  /* 0x000000ff04057290 */ /* 0x000fc8000fffe1ff */
[----:B------:R-:W-:Y:S02]  /*1050*/  UIMAD UR5, UR9, UR5, UR7 ;  /* 0x00000005090572a4 */ /* 0x000fe4000f8e0207 */
[----:B------:R-:W-:-:S04]  /*1060*/  UIADD3 UR4, UPT, UPT, -UR6, URZ, URZ ;  /* 0x000000ff06047290 */ /* 0x000fc8000fffe1ff */
[----:B------:R-:W-:Y:S01]  /*1070*/  IMAD.U32 R160, RZ, RZ, UR5 ;  /* 0x00000005ffa07e24 */ /* 0x000fe2000f8e00ff */
[----:B------:R-:W-:Y:S01]  /*1080*/  UIMAD UR63, UR63, UR4, UR8 ;  /* 0x000000043f3f72a4 */ /* 0x000fe2000f8e0208 */
[----:B-1----:R-:W-:Y:S11]  /*1090*/  BRA.U UP4, `(.L_x_17) ;  /* 0x0000000104287547 */ /* 0x002ff6000b800000 */
[----:B------:R-:W-:Y:S01]  /*10a0*/  R2UR UR4, R160 ;  /* 0x00000000a00472ca */ /* 0x000fe200000e0000 */
[----:B------:R-:W-:Y:S02]  /*10b0*/  UISETP.NE.AND UP0, UPT, UR63, URZ, UPT ;  /* 0x000000ff3f00728c */ /* 0x000fe4000bf05270 */
[----:B------:R-:W-:-:S10]  /*10c0*/  UISETP.NE.AND UP1, UPT, UR63, 0x1, UPT ;  /* 0x000000013f00788c */ /* 0x000fd4000bf25270 */
[----:B------:R-:W-:-:S04]  /*10d0*/  UISETP.EQ.OR UP0, UPT, UR4, URZ, !UP0 ;  /* 0x000000ff0400728c */ /* 0x000fc8000c702670 */
[----:B------:R-:W-:Y:S02]  /*10e0*/  USEL UR5, URZ, 0x1, !UP0 ;  /* 0x00000001ff057887 */ /* 0x000fe4000c000000 */
[----:B------:R-:W-:Y:S02]  /*10f0*/  UISETP.NE.AND UP0, UPT, UR4, URZ, UPT ;  /* 0x000000ff0400728c */ /* 0x000fe4000bf05270 */
[----:B------:R-:W-:-:S04]  /*1100*/  USEL UR4, URZ, 0x2, UP1 ;  /* 0x00000002ff047887 */ /* 0x000fc80008800000 */
[----:B------:R-:W-:-:S04]  /*1110*/  USEL UR4, UR4, 0x2, UP0 ;  /* 0x0000000204047887 */ /* 0x000fc80008000000 */
[----:B------:R-:W-:-:S06]  /*1120*/  UIADD3 UR4, UPT, UPT, UR5, UR4, URZ ;  /* 0x0000000405047290 */ /* 0x000fcc000fffe0ff */
[----:B------:R-:W-:Y:S02]  /*1130*/  MOV R2, UR4 ;  /* 0x0000000400027c02 */ /* 0x000fe40008000f00 */
.L_x_17:
[----:B------:R-:W-:Y:S05]  /*1140*/  BRA.U !UP2, `(.L_x_18) ;  /* 0x000000010ad47547 */ /* 0x000fea000b800000 */
[----:B------:R-:W1:Y:S01]  /*1150*/  LDCU.128 UR12, c[0x0][0xb10] ;  /* 0x00016200ff0c77ac */ /* 0x000e620008000c00 */
[----:B------:R-:W2:Y:S01]  /*1160*/  LDCU UR6, c[0x0][0x370] ;  /* 0x00006e00ff0677ac */ /* 0x000ea20008000800 */
[----:B------:R-:W3:Y:S01]  /*1170*/  LDCU UR5, c[0x0][0x374] ;  /* 0x00006e80ff0577ac */ /* 0x000ee20008000800 */
[----:B------:R-:W4:Y:S01]  /*1180*/  LDCU UR27, c[0x0][0xb0c] ;  /* 0x00016180ff1b77ac */ /* 0x000f220008000800 */
[----:B------:R-:W4:Y:S01]  /*1190*/  LDCU UR4, c[0x0][0xb20] ;  /* 0x00016400ff0477ac */ /* 0x000f220008000800 */
[----:B------:R-:W4:Y:S01]  /*11a0*/  LDCU.64 UR8, c[0x0][0xb28] ;  /* 0x00016500ff0877ac */ /* 0x000f220008000a00 */
[----:B-1----:R-:W-:Y:S02]  /*11b0*/  UISETP.NE.AND UP0, UPT, UR14, 0x1, UPT ;  /* 0x000000010e00788c */ /* 0x002fe4000bf05270 */
[----:B---3--:R-:W-:Y:S02]  /*11c0*/  UIMAD.WIDE.U32 UR10, UR5, UR15, URZ ;  /* 0x0000000f050a72a5 */ /* 0x008fe4000f8e00ff */
[----:B--2---:R-:W-:-:S02]  /*11d0*/  UIMAD.WIDE.U32 UR22, UR6, UR12, URZ ;  /* 0x0000000c061672a5 */ /* 0x004fc4000f8e00ff */
[----:B----4-:R-:W-:Y:S02]  /*11e0*/  UISETP.NE.AND UP1, UPT, UR27, 0x1, UPT ;  /* 0x000000011b00788c */ /* 0x010fe4000bf25270 */
[----:B------:R-:W-:Y:S01]  /*11f0*/  UISETP.NE.AND UP2, UPT, UR21, 0x1, UPT ;  /* 0x000000011500788c */ /* 0x000fe2000bf45270 */
[----:B------:R-:W-:Y:S02]  /*1200*/  UMOV UR10, UR11 ;  /* 0x0000000b000a7c82 */ /* 0x000fe40008000000 */
[----:B------:R-:W-:Y:S01]  /*1210*/  UMOV UR22, UR23 ;  /* 0x0000001700167c82 */ /* 0x000fe20008000000 */
[----:B------:R-:W-:Y:S02]  /*1220*/  @UP0 USHF.R.U32.HI UR5, URZ, UR4, UR10 ;  /* 0x00000004ff050299 */ /* 0x000fe4000801160a */
[----:B------:R-:W-:Y:S02]  /*1230*/  UIMAD.WIDE.U32 UR24, UR20, UR15, URZ ;  /* 0x0000000f141872a5 */ /* 0x000fe4000f8e00ff */
[----:B------:R-:W-:-:S02]  /*1240*/  UIMAD.WIDE.U32 UR10, UR5, UR8, URZ ;  /* 0x00000008050a72a5 */ /* 0x000fc4000f8e00ff */
[----:B------:R-:W-:Y:S02]  /*1250*/  @UP1 USHF.R.U32.HI UR6, URZ, UR13, UR22 ;  /* 0x0000000dff061299 */ /* 0x000fe40008011616 */
[----:B------:R-:W-:Y:S02]  /*1260*/  UIMAD.WIDE.U32 UR18, UR16, UR12, URZ ;  /* 0x0000000c101272a5 */ /* 0x000fe4000f8e00ff */
[----:B------:R-:W-:Y:S01]  /*1270*/  UIMAD.WIDE.U32 UR22, UR6, UR8, URZ ;  /* 0x00000008061672a5 */ /* 0x000fe2000f8e00ff */
[----:B------:R-:W-:Y:S01]  /*1280*/  UMOV UR24, UR25 ;  /* 0x0000001900187c82 */ /* 0x000fe20008000000 */
[----:B------:R-:W-:Y:S01]  /*1290*/  UMOV UR10, UR11 ;  /* 0x0000000b000a7c82 */ /* 0x000fe20008000000 */
[----:B------:R-:W-:Y:S02]  /*12a0*/  USHF.R.U32.HI UR24, URZ, UR4, UR24 ;  /* 0x00000004ff187299 */ /* 0x000fe40008011618 */
[----:B------:R-:W-:Y:S02]  /*12b0*/  @UP2 USHF.R.U32.HI UR5, URZ, UR9, UR10 ;  /* 0x00000009ff052299 */ /* 0x000fe4000801160a */
[----:B------:R-:W-:Y:S01]  /*12c0*/  UMOV UR7, UR23 ;  /* 0x0000001700077c82 */ /* 0x000fe20008000000 */
[----:B------:R-:W-:Y:S01]  /*12d0*/  UMOV UR18, UR19 ;  /* 0x0000001300127c82 */ /* 0x000fe20008000000 */
[----:B------:R-:W-:-:S02]  /*12e0*/  @UP2 USHF.R.U32.HI UR6, URZ, UR9, UR7 ;  /* 0x00000009ff062299 */ /* 0x000fc40008011607 */
[----:B------:R-:W-:Y:S02]  /*12f0*/  USHF.R.U32.HI UR13, URZ, UR13, UR18 ;  /* 0x0000000dff0d7299 */ /* 0x000fe40008011612 */
[----:B------:R-:W-:Y:S02]  /*1300*/  USEL UR4, UR20, UR24, !UP0 ;  /* 0x0000001814047287 */ /* 0x000fe4000c000000 */
[----:B------:R-:W-:Y:S02]  /*1310*/  UIMAD UR7, UR5, UR21, URZ ;  /* 0x00000015050772a4 */ /* 0x000fe4000f8e02ff */
[----:B------:R-:W-:Y:S02]  /*1320*/  USEL UR5, UR16, UR13, !UP1 ;  /* 0x0000000d10057287 */ /* 0x000fe4000c800000 */
[----:B------:R-:W-:Y:S02]  /*1330*/  UIMAD UR12, UR6, UR21, URZ ;  /* 0x00000015060c72a4 */ /* 0x000fe4000f8e02ff */
[----:B------:R-:W-:-:S02]  /*1340*/  UISETP.GE.AND UP0, UPT, UR4, UR7, UPT ;  /* 0x000000070400728c */ /* 0x000fc4000bf06270 */
[----:B------:R-:W-:Y:S02]  /*1350*/  UIMAD.WIDE.U32 UR10, UR4, UR8, URZ ;  /* 0x00000008040a72a5 */ /* 0x000fe4000f8e00ff */
[----:B------:R-:W-:Y:S02]  /*1360*/  UISETP.GE.OR UP0, UPT, UR5, UR12, UP0 ;  /* 0x0000000c0500728c */ /* 0x000fe40008706670 */
[----:B------:R-:W-:Y:S02]  /*1370*/  UIMAD.WIDE.U32 UR12, UR5, UR8, URZ ;  /* 0x00000008050c72a5 */ /* 0x000fe4000f8e00ff */
[----:B------:R-:W-:Y:S01]  /*1380*/  UIADD3 UR10, UPT, UPT, -UR4, URZ, URZ ;  /* 0x000000ff040a7290 */ /* 0x000fe2000fffe1ff */
[----:B------:R-:W-:Y:S01]  /*1390*/  UMOV UR8, UR11 ;  /* 0x0000000b00087c82 */ /* 0x000fe20008000000 */
[----:B------:R-:W-:Y:S02]  /*13a0*/  UIADD3 UR11, UPT, UPT, -UR5, URZ, URZ ;  /* 0x000000ff050b7290 */ /* 0x000fe4000fffe1ff */
[----:B------:R-:W-:-:S03]  /*13b0*/  USHF.R.U32.HI UR8, URZ, UR9, UR8 ;  /* 0x00000009ff087299 */ /* 0x000fc60008011608 */
[----:B------:R-:W-:Y:S01]  /*13c0*/  @!UP0 UMOV UR7, UR13 ;  /* 0x0000000d00078c82 */ /* 0x000fe20008000000 */
[----:B------:R-:W-:Y:S02]  /*13d0*/  UIMAD UR20, UR14, UR10, UR20 ;  /* 0x0000000a0e1472a4 */ /* 0x000fe4000f8e0214 */
[----:B------:R-:W-:Y:S02]  /*13e0*/  USEL UR8, UR4, UR8, !UP2 ;  /* 0x0000000804087287 */ /* 0x000fe4000d000000 */
[----:B------:R-:W-:Y:S02]  /*13f0*/  @!UP0 USHF.R.U32.HI UR7, URZ, UR9, UR7 ;  /* 0x00000009ff078299 */ /* 0x000fe40008011607 */
[----:B------:R-:W-:Y:S02]  /*1400*/  UIADD3 UR9, UPT, UPT, -UR8, URZ, URZ ;  /* 0x000000ff08097290 */ /* 0x000fe4000fffe1ff */
[----:B------:R-:W-:Y:S02]  /*1410*/  @!UP0 USEL UR7, UR5, UR7, !UP2 ;  /* 0x0000000705078287 */ /* 0x000fe4000d000000 */
[----:B------:R-:W-:-:S02]  /*1420*/  UIMAD UR9, UR21, UR9, UR4 ;  /* 0x00000009150972a4 */ /* 0x000fc4000f8e0204 */
[----:B------:R-:W-:Y:S02]  /*1430*/  @!UP0 UIADD3 UR8, UPT, UPT, UR8, -UR7, URZ ;  /* 0x8000000708088290 */ /* 0x000fe4000fffe0ff */
[----:B------:R-:W-:Y:S02]  /*1440*/  @!UP0 UIMAD UR6, UR9, UR6, UR7 ;  /* 0x00000006090682a4 */ /* 0x000fe4000f8e0207 */
[----:B------:R-:W-:Y:S02]  /*1450*/  @!UP0 UIMAD UR4, UR8, UR21, UR5 ;  /* 0x00000015080482a4 */ /* 0x000fe4000f8e0205 */
[----:B------:R-:W-:Y:S02]  /*1460*/  UIMAD UR16, UR27, UR11, UR16 ;  /* 0x0000000b1b1072a4 */ /* 0x000fe4000f8e0210 */
[----:B------:R-:W-:Y:S01]  /*1470*/  UIMAD UR20, UR4, UR14, UR20 ;  /* 0x0000000e041472a4 */ /* 0x000fe2000f8e0214 */
[----:B------:R-:W-:Y:S02]  /*1480*/  @!UP0 UMOV UR5, UR6 ;  /* 0x0000000600058c82 */ /* 0x000fe40008000000 */
[----:B------:R-:W-:-:S12]  /*1490*/  UIMAD UR16, UR5, UR27, UR16 ;  /* 0x0000001b051072a4 */ /* 0x000fd8000f8e0210 */
.L_x_18:
[----:B------:R-:W-:Y:S02]  /*14a0*/  UISETP.NE.AND UP1, UPT, UR28, 0x1, UPT ;  /* 0x000000011c00788c */ /* 0x000fe4000bf25270 */
[----:B------:R-:W-:Y:S02]  /*14b0*/  UISETP.NE.AND UP0, UPT, UR17, 0x2, UPT ;  /* 0x000000021100788c */ /* 0x000fe4000bf05270 */
[----:B------:R-:W-:-:S05]  /*14c0*/  ULOP3.LUT UR21, UR26, 0x2000, URZ, 0xc0, !UPT ;  /* 0x000020001a157892 */ /* 0x000fca000f8ec0ff */
[----:B------:R-:W-:Y:S07]  /*14d0*/  BRA.U UP1, `(.L_x_19) ;  /* 0x0000000101447547 */ /* 0x000fee000b800000 */
[----:B------:R-:W1:Y:S01]  /*14e0*/  LDCU.128 UR8, c[0x0][0xb10] ;  /* 0x00016200ff0877ac */ /* 0x000e620008000c00 */
[----:B------:R-:W2:Y:S01]  /*14f0*/  LDCU UR12, c[0x0][0xb0c] ;  /* 0x00016180ff0c77ac */ /* 0x000ea20008000800 */
[----:B------:R-:W3:Y:S01]  /*1500*/  LDCU UR13, c[0x0][0xb20] ;  /* 0x00016400ff0d77ac */ /* 0x000ee20008000800 */
[----:B-1----:R-:W-:Y:S02]  /*1510*/  UIMAD.WIDE.U32 UR6, UR16, UR8, URZ ;  /* 0x00000008100672a5 */ /* 0x002fe4000f8e00ff */
[----:B------:R-:W-:Y:S02]  /*1520*/  UIMAD.WIDE.U32 UR4, UR20, UR11, URZ ;  /* 0x0000000b140472a5 */ /* 0x000fe4000f8e00ff */
[----:B--2---:R-:W-:Y:S02]  /*1530*/  UISETP.NE.AND UP2, UPT, UR12, 0x1, UPT ;  /* 0x000000010c00788c */ /* 0x004fe4000bf45270 */
[----:B------:R-:W-:Y:S01]  /*1540*/  UISETP.NE.AND UP1, UPT, UR10, 0x1, UPT ;  /* 0x000000010a00788c */ /* 0x000fe2000bf25270 */
[----:B------:R-:W-:-:S02]  /*1550*/  UMOV UR6, UR7 ;  /* 0x0000000700067c82 */ /* 0x000fc40008000000 */
[----:B------:R-:W-:Y:S01]  /*1560*/  UMOV UR4, UR5 ;  /* 0x0000000500047c82 */ /* 0x000fe20008000000 */
[----:B------:R-:W-:Y:S02]  /*1570*/  USHF.R.U32.HI UR6, URZ, UR9, UR6 ;  /* 0x00000009ff067299 */ /* 0x000fe40008011606 */
[----:B---3--:R-:W-:Y:S02]  /*1580*/  USHF.R.U32.HI UR4, URZ, UR13, UR4 ;  /* 0x0000000dff047299 */ /* 0x008fe40008011604 */
[----:B------:R-:W-:Y:S02]  /*1590*/  USEL UR5, UR16, UR6, !UP2 ;  /* 0x0000000610057287 */ /* 0x000fe4000d000000 */
[----:B------:R-:W-:-:S04]  /*15a0*/  USEL UR4, UR20, UR4, !UP1 ;  /* 0x0000000414047287 */ /* 0x000fc8000c800000 */
[----:B------:R-:W-:Y:S02]  /*15b0*/  UIADD3 UR6, UPT, UPT, UR5, -UR4, URZ ;  /* 0x8000000405067290 */ /* 0x000fe4000fffe0ff */
[----:B------:R-:W-:Y:S02]  /*15c0*/  UIADD3 UR4, UPT, UPT, -UR5, UR4, URZ ;  /* 0x0000000405047290 */ /* 0x000fe4000fffe1ff */
[----:B------:R-:W-:Y:S02]  /*15d0*/  UIMAD UR20, UR6, UR10, UR20 ;  /* 0x0000000a061472a4 */ /* 0x000fe4000f8e0214 */
[----:B------:R-:W-:-:S12]  /*15e0*/  UIMAD UR16, UR4, UR12, UR16 ;  /* 0x0000000c041072a4 */ /* 0x000fd8000f8e0210 */
.L_x_19:
[----:B------:R-:W-:Y:S05]  /*15f0*/  BRA.U !UP5, `(.L_x_20) ;  /* 0x000000010d0c7547 */ /* 0x000fea000b800000 */
[----:B------:R-:W-:Y:S01]  /*1600*/  UCGABAR_WAIT ;  /* 0x0000000000007dc7 */ /* 0x000fe20008000000 */
[----:B------:R-:W-:Y:S01]  /*1610*/  CCTL.IVALL ;  /* 0x00000000ff00798f */ /* 0x000fe20002000000 */
[----:B------:R-:W-:Y:S05]  /*1620*/  BRA `(.L_x_21) ;  /* 0x0000000000047947 */ /* 0x000fea0003800000 */
.L_x_20:
[----:B------:R-:W-:Y:S06]  /*1630*/  BAR.SYNC.DEFER_BLOCKING 0x0 ;  /* 0x0000000000007b1d */ /* 0x000fec0000010000 */
.L_x_21:
[----:B------:R-:W-:Y:S05]  /*1640*/  BRA.U UP0, `(.L_x_22) ;  /* 0x0000001500087547 */ /* 0x000fea000b800000 */
[----:B------:R-:W1:Y:S01]  /*1650*/  LDCU UR6, c[0x0][0x38c] ;  /* 0x00007180ff0677ac */ /* 0x000e620008000800 */
[----:B------:R-:W-:Y:S01]  /*1660*/  PLOP3.LUT P1, PT, PT, PT, UP3, 0x80, 0x8 ;  /* 0x000000000008781c */ /* 0x000fe20003f2f038 */
[----:B------:R-:W-:Y:S01]  /*1670*/  IMAD.MOV.U32 R12, RZ, RZ, 0x1 ;  /* 0x00000001ff0c7424 */ /* 0x000fe200078e00ff */
[----:B------:R-:W-:Y:S01]  /*1680*/  ISETP.EQ.OR P2, PT, R0, RZ, P3 ;  /* 0x000000ff0000720c */ /* 0x000fe20001f42670 */
[----:B------:R-:W-:Y:S01]  /*1690*/  UISETP.NE.AND UP1, UPT, UR17, URZ, UPT ;  /* 0x000000ff1100728c */ /* 0x000fe2000bf25270 */
[----:B------:R-:W-:Y:S02]  /*16a0*/  PLOP3.LUT P1, PT, P1, PT, PT, 0x8, 0x80 ;  /* 0x000000000080781c */ /* 0x000fe40000f2e170 */
[----:B------:R-:W-:Y:S01]  /*16b0*/  CS2R R10, SRZ ;  /* 0x00000000000a7805 */ /* 0x000fe2000001ff00 */
[----:B------:R-:W-:Y:S01]  /*16c0*/  IMAD.MOV.U32 R9, RZ, RZ, RZ ;  /* 0x000000ffff097224 */ /* 0x000fe200078e00ff */
[----:B------:R-:W2:Y:S01]  /*16d0*/  LDCU UR39, c[0x0][0x370] ;  /* 0x00006e00ff2777ac */ /* 0x000ea20008000800 */
[----:B------:R-:W-:Y:S01]  /*16e0*/  IMAD.MOV.U32 R8, RZ, RZ, 0x1 ;  /* 0x00000001ff087424 */ /* 0x000fe200078e00ff */
[----:B------:R-:W3:Y:S01]  /*16f0*/  LDCU.64 UR28, c[0x0][0x348] ;  /* 0x00006900ff1c77ac */ /* 0x000ee20008000a00 */
[----:B------:R-:W-:-:S02]  /*1700*/  USHF.R.U32.HI UR44, URZ, 0x7, UR21 ;  /* 0x00000007ff2c7899 */ /* 0x000fc40008011615 */
[----:B-1----:R-:W-:Y:S02]  /*1710*/  UIADD3 UR5, UPT, UPT, UR6, 0x7f, URZ ;  /* 0x0000007f06057890 */ /* 0x002fe4000fffe0ff */
[----:B------:R-:W-:Y:S02]  /*1720*/  UIADD3 UR46, UPT, UPT, UR6, 0xfe, URZ ;  /* 0x000000fe062e7890 */ /* 0x000fe4000fffe0ff */
[----:B------:R-:W-:Y:S01]  /*1730*/  USHF.R.S32.HI UR4, URZ, 0x1f, UR5 ;  /* 0x0000001fff047899 */ /* 0x000fe20008011405 */
[----:B------:R-:W1:Y:S03]  /*1740*/  LDCU UR38, c[0x0][0x374] ;  /* 0x00006e80ff2677ac */ /* 0x000e660008000800 */
[----:B------:R-:W-:Y:S02]  /*1750*/  ULEA.HI UR4, UR4, UR5, URZ, 0x7 ;  /* 0x0000000504047291 */ /* 0x000fe4000f8f38ff */
[----:B------:R-:W-:-:S02]  /*1760*/  USEL UR25, UR37, 0x2, UP1 ;  /* 0x0000000225197887 */ /* 0x000fc40008800000 */
[----:B------:R-:W-:Y:S02]  /*1770*/  USHF.R.S32.HI UR41, URZ, 0x7, UR4 ;  /* 0x00000007ff297899 */ /* 0x000fe40008011404 */
[----:B------:R-:W-:Y:S02]  /*1780*/  UIADD3 UR4, UPT, UPT, UR6, -0x1, URZ ;  /* 0xffffffff06047890 */ /* 0x000fe4000fffe0ff */
[----:B------:R-:W-:Y:S02]  /*1790*/  UISETP.LT.U32.AND UP0, UPT, UR41, 0x6, UPT ;  /* 0x000000062900788c */ /* 0x000fe4000bf01070 */
[----:B------:R-:W-:Y:S02]  /*17a0*/  UISETP.GE.U32.AND UP2, UPT, UR4, -0xff, UPT ;  /* 0xffffff010400788c */ /* 0x000fe4000bf46070 */
[----:B------:R-:W-:Y:S01]  /*17b0*/  USEL UR40, UR41, 0x6, UP0 ;  /* 0x0000000629287887 */ /* 0x000fe20008000000 */
[----:B------:R-:W-:-:S03]  /*17c0*/  UMOV UR5, URZ ;  /* 0x000000ff00057c82 */ /* 0x000fc60008000000 */
[----:B------:R-:W-:Y:S02]  /*17d0*/  UIADD3 UR24, UPT, UPT, UR40, -0x1, URZ ;  /* 0xffffffff28187890 */ /* 0x000fe4000fffe0ff */
[----:B------:R-:W-:-:S03]  /*17e0*/  UIADD3 UR43, UPT, UPT, UR41, -UR40, URZ ;  /* 0x80000028292b7290 */ /* 0x000fc6000fffe0ff */
[----:B------:R-:W-:-:S04]  /*17f0*/  @UP2 UIADD3 UR24, UPT, UPT, UR40, URZ, URZ ;  /* 0x000000ff28182290 */ /* 0x000fc8000fffe0ff */
[----:B-123--:R-:W-:-:S12]  /*1800*/  UIADD3 UR24, UPT, UPT, UR24, 0x1, URZ ;  /* 0x0000000118187890 */ /* 0x00efd8000fffe0ff */
.L_x_42:
[----:B------:R-:W-:Y:S01]  /*1810*/  UISETP.NE.AND UP0, UPT, UR45, URZ, UPT ;  /* 0x000000ff2d00728c */ /* 0x000fe2000bf05270 */
[----:B-1----:R-:W1:Y:S08]  /*1820*/  S2UR UR45, SR_CgaCtaId ;  /* 0x00000000002d79c3 */ /* 0x002e700000008800 */
[----:B------:R-:W-:Y:S05]  /*1830*/  BRA.U UP0, `(.L_x_23) ;  /* 0x0000000100347547 */ /* 0x000fea000b800000 */
[----:B------:R-:W2:Y:S01]  /*1840*/  S2R R0, SR_CgaCtaId ;  /* 0x0000000000007919 */ /* 0x000ea20000008800 */
[----:B------:R-:W-:Y:S02]  /*1850*/  MOV R3, 0x400 ;  /* 0x0000040000037802 */ /* 0x000fe40000000f00 */
[----:B------:R-:W-:Y:S02]  /*1860*/  SHF.L.U32 R2, R8, 0x1f, RZ ;  /* 0x0000001f08027819 */ /* 0x000fe400000006ff */
[----:B--2---:R-:W-:-:S05]  /*1870*/  LEA R0, R0, R3, 0x18 ;  /* 0x0000000300007211 */ /* 0x004fca00078ec0ff */
[----:B------:R-:W-:-:S04]  /*1880*/  IMAD R3, R9, 0x8, R0 ;  /* 0x0000000809037824 */ /* 0x000fc800078e0200 */
[----:B------:R-:W2:Y:S02]  /*1890*/  SYNCS.PHASECHK.TRANS64.TRYWAIT P0, [R3+URZ+0x100], R2 ;  /* 0x00010002030075a7 */ /* 0x000ea400080011ff */
[----:B--2---:R-:W-:Y:S05]  /*18a0*/  @!P0 BRA `(.L_x_24) ;  /* 0x0000007000588947 */ /* 0x004fea0003800000 */
.L_x_115:
[----:B------:R-:W-:Y:S01]  /*18b0*/  VIADD R9, R9, 0x1 ;  /* 0x0000000109097836 */ /* 0x000fe20000000000 */
[----:B------:R2:W-:Y:S04]  /*18c0*/  SYNCS.ARRIVE.TRANS64.A1T0 RZ, [R3+URZ+0xf0], RZ ;  /* 0x0000f0ff03ff79a7 */ /* 0x0005e800081000ff */
[----:B------:R-:W-:-:S04]  /*18d0*/  ISETP.NE.AND P0, PT, R9, 0x2, PT ;  /* 0x000000020900780c */ /* 0x000fc80003f05270 */
[----:B------:R-:W-:Y:S02]  /*18e0*/  SEL R9, R9, RZ, P0 ;  /* 0x000000ff09097207 */ /* 0x000fe40000000000 */
[----:B--2---:R-:W-:-:S04]  /*18f0*/  SEL R3, RZ, 0x1, P0 ;  /* 0x00000001ff037807 */ /* 0x004fc80000000000 */
[----:B------:R-:W-:-:S07]  /*1900*/  LOP3.LUT R8, R8, R3, RZ, 0x3c, !PT ;  /* 0x0000000308087212 */ /* 0x000fce00078e3cff */
.L_x_23:
[----:B------:R-:W-:Y:S01]  /*1910*/  UMOV UR6, 0x400 ;  /* 0x0000040000067882 */ /* 0x000fe20000000000 */
[----:B------:R-:W-:Y:S01]  /*1920*/  SHF.L.U32 R0, R12, 0x1f, RZ ;  /* 0x0000001f0c007819 */ /* 0x000fe200000006ff */
[----:B-1----:R-:W-:Y:S02]  /*1930*/  ULEA UR6, UR45, UR6, 0x18 ;  /* 0x000000062d067291 */ /* 0x002fe4000f8ec0ff */
[----:B------:R-:W-:Y:S02]  /*1940*/  UISETP.GE.U32.AND UP0, UPT, UR46, 0xff, UPT ;  /* 0x000000ff2e00788c */ /* 0x000fe4000bf06070 */
[----:B------:R-:W-:Y:S02]  /*1950*/  ULEA UR4, UR5, UR6, 0x3 ;  /* 0x0000000605047291 */ /* 0x000fe4000f8e18ff */
[----:B------:R-:W-:Y:S02]  /*1960*/  USHF.L.U32 UR11, UR20, 0x7, URZ ;  /* 0x00000007140b7899 */ /* 0x000fe400080006ff */
[----:B------:R-:W-:Y:S01]  /*1970*/  ULEA UR35, UR16, UR44, 0x7 ;  /* 0x0000002c10237291 */ /* 0x000fe2000f8e38ff */
[----:B------:R-:W-:-:S04]  /*1980*/  UMOV UR13, URZ ;  /* 0x000000ff000d7c82 */ /* 0x000fc80008000000 */
[----:B------:R1:W2:Y:S01]  /*1990*/  SYNCS.PHASECHK.TRANS64.TRYWAIT P0, [UR4+0x30], R0 ;  /* 0x00003000ff0075a7 */ /* 0x0002a20008001104 */
[----:B------:R-:W-:Y:S06]  /*19a0*/  BRA.U !UP0, `(.L_x_25) ;  /* 0x0000000108bc7547 */ /* 0x000fec000b800000 */
[----:B------:R-:W-:Y:S01]  /*19b0*/  UMOV UR7, URZ ;  /* 0x000000ff00077c82 */ /* 0x000fe20008000000 */
[----:B------:R-:W-:-:S05]  /*19c0*/  UMOV UR4, UR5 ;  /* 0x0000000500047c82 */ /* 0x000fca0008000000 */
.L_x_31:
[----:B------:R-:W-:Y:S01]  /*19d0*/  ULEA UR33, UR4, UR6, 0x3 ;  /* 0x0000000604217291 */ /* 0x000fe2000f8e18ff */
[----:B--2---:R-:W-:Y:S01]  /*19e0*/  @!P3 MOV R2, 0x8000 ;  /* 0x000080000002b802 */ /* 0x004fe20000000f00 */
[----:B--2-4-:R-:W-:Y:S10]  /*19f0*/  @P0 BRA `(.L_x_26) ;  /* 0x00000000000c0947 */ /* 0x014ff40003800000 */
[----:B------:R-:W-:-:S04]  /*1a00*/  SHF.L.U32 R3, R12, 0x1f, RZ ;  /* 0x0000001f0c037819 */ /* 0x000fc800000006ff */
[----:B------:R-:W2:Y:S02]  /*1a10*/  SYNCS.PHASECHK.TRANS64.TRYWAIT P0, [UR33+0x30], R3 ;  /* 0x00003003ff0075a7 */ /* 0x000ea40008001121 */
[----:B--2---:R-:W-:Y:S05]  /*1a20*/  @!P0 BRA `(.L_x_27) ;  /* 0x00000070000c8947 */ /* 0x004fea0003800000 */
.L_x_26:
[----:B------:R2:W-:Y:S01]  /*1a30*/  @!P3 SYNCS.ARRIVE.TRANS64 RZ, [UR33], R2 ;  /* 0x00000002ffffb9a7 */ /* 0x0005e20008000021 */
[----:B------:R-:W-:-:S04]  /*1a40*/  ULOP3.LUT UR5, UR25, 0x2, URZ, 0xfc, !UPT ;  /* 0x0000000219057892 */ /* 0x000fc8000f8efcff */
[----:B------:R-:W-:-:S09]  /*1a50*/  UISETP.NE.AND UP0, UPT, UR5, 0x2, UPT ;  /* 0x000000020500788c */ /* 0x000fd2000bf05270 */
[----:B------:R-:W-:Y:S05]  /*1a60*/  BRA.U UP0, `(.L_x_28) ;  /* 0x0000000100047547 */ /* 0x000fea000b800000 */
[----:B------:R-:W-:Y:S05]  /*1a70*/  BPT.TRAP 0x1 ;  /* 0x000000040000795c */ /* 0x000fea0000300000 */
.L_x_28:
[----:B------:R-:W-:Y:S04]  /*1a80*/  BSSY.RECONVERGENT B0, `(.L_x_29) ;  /* 0x0000003000007945 */ /* 0x000fe80003800200 */
[----:B------:R-:W-:Y:S05]  /*1a90*/  @P2 BRA `(.L_x_30) ;  /* 0x0000000000042947 */ /* 0x000fea0003800000 */
[----:B------:R-:W-:Y:S05]  /*1aa0*/  BPT.TRAP 0x1 ;  /* 0x000000040000795c */ /* 0x000fea0000300000 */
.L_x_30:
[----:B------:R-:W-:Y:S05]  /*1ab0*/  BSYNC.RECONVERGENT B0 ;  /* 0x0000000000007941 */ /* 0x000fea0003800200 */
.L_x_29:
[----:B------:R-:W-:Y:S02]  /*1ac0*/  UIADD3 UR5, UPT, UPT, UR4, 0x1, URZ ;  /* 0x0000000104057890 */ /* 0x000fe4000fffe0ff */
[----:B------:R-:W-:Y:S02]  /*1ad0*/  UIADD3 UR16, UP1, UPT, UR28, 0x80, URZ ;  /* 0x000000801c107890 */ /* 0x000fe4000ff3e0ff */
[----:B------:R-:W-:Y:S02]  /*1ae0*/  UISETP.NE.AND UP0, UPT, UR5, 0x6, UPT ;  /* 0x000000060500788c */ /* 0x000fe4000bf05270 */
[----:B------:R-:W-:Y:S02]  /*1af0*/  USHF.L.U32 UR34, UR7, 0x7, URZ ;  /* 0x0000000707227899 */ /* 0x000fe400080006ff */
[----:B------:R-:W-:Y:S02]  /*1b00*/  USEL UR9, URZ, 0x1, UP0 ;  /* 0x00000001ff097887 */ /* 0x000fe40008000000 */
[----:B------:R-:W-:-:S02]  /*1b10*/  USEL UR5, UR5, URZ, UP0 ;  /* 0x000000ff05057287 */ /* 0x000fc40008000000 */
[----:B------:R-:W-:Y:S02]  /*1b20*/  UIADD3 UR14, UP0, UPT, UR28, 0x180, URZ ;  /* 0x000001801c0e7890 */ /* 0x000fe4000ff1e0ff */
[----:B------:R-:W-:Y:S01]  /*1b30*/  ULEA UR8, UR5, UR6, 0x3 ;  /* 0x0000000605087291 */ /* 0x000fe2000f8e18ff */
[----:B------:R-:W-:Y:S01]  /*1b40*/  LOP3.LUT R12, R12, UR9, RZ, 0x3c, !PT ;  /* 0x000000090c0c7c12 */ /* 0x000fe2000f8e3cff */
[----:B------:R-:W-:Y:S02]  /*1b50*/  UIADD3.X UR17, UPT, UPT, URZ, UR29, URZ, UP1, !UPT ;  /* 0x0000001dff117290 */ /* 0x000fe40008ffe4ff */
[----:B------:R-:W-:Y:S01]  /*1b60*/  UIADD3.X UR15, UPT, UPT, URZ, UR29, URZ, UP0, !UPT ;  /* 0x0000001dff0f7290 */ /* 0x000fe200087fe4ff */
[----:B-1----:R-:W-:Y:S01]  /*1b70*/  SHF.L.U32 R0, R12, 0x1f, RZ ;  /* 0x0000001f0c007819 */ /* 0x002fe200000006ff */
[----:B------:R-:W-:Y:S01]  /*1b80*/  UMOV UR18, 0x0 ;  /* 0x0000000000127882 */ /* 0x000fe20000000000 */
[----:B------:R-:W-:Y:S01]  /*1b90*/  UMOV UR19, 0x10000000 ;  /* 0x1000000000137882 */ /* 0x000fe20000000000 */
[----:B------:R-:W-:Y:S01]  /*1ba0*/  UMOV UR12, UR36 ;  /* 0x00000024000c7c82 */ /* 0x000fe20008000000 */
[----:B------:R3:W4:Y:S01]  /*1bb0*/  SYNCS.PHASECHK.TRANS64.TRYWAIT P0, [UR8+0x30], R0 ;  /* 0x00003000ff0075a7 */ /* 0x0007220008001108 */
[----:B------:R-:W-:Y:S01]  /*1bc0*/  USHF.L.U32 UR8, UR4, 0xe, URZ ;  /* 0x0000000e04087899 */ /* 0x000fe200080006ff */
[----:B------:R-:W-:-:S02]  /*1bd0*/  UMOV UR9, UR33 ;  /* 0x0000002100097c82 */ /* 0x000fc40008000000 */
[----:B------:R-:W-:Y:S01]  /*1be0*/  UMOV UR4, 0x30000 ;  /* 0x0003000000047882 */ /* 0x000fe20000000000 */
[----:B------:R-:W-:Y:S02]  /*1bf0*/  ULOP3.LUT UR32, UR8, UR21, URZ, 0xfc, !UPT ;  /* 0x0000001508207292 */ /* 0x000fe4000f8efcff */
[----:B------:R-:W-:Y:S02]  /*1c00*/  UIADD3 UR8, UPT, UPT, UR6, 0x20400, UR8 ;  /* 0x0002040006087890 */ /* 0x000fe4000fffe008 */
[----:B------:R-:W-:Y:S01]  /*1c10*/  UIADD3 UR32, UPT, UPT, UR6, 0x8400, UR32 ;  /* 0x0000840006207890 */ /* 0x000fe2000fffe020 */
[----:B------:R-:W-:Y:S01]  /*1c20*/  UMOV UR10, UR34 ;  /* 0x00000022000a7c82 */ /* 0x000fe20008000000 */
[----:B------:R-:W-:Y:S01]  /*1c30*/  UIADD3 UR7, UPT, UPT, UR7, 0x1, URZ ;  /* 0x0000000107077890 */ /* 0x000fe2000fffe0ff */
[----:B------:R-:W-:-:S03]  /*1c40*/  UMOV UR13, UR24 ;  /* 0x00000018000d7c82 */ /* 0x000fc60008000000 */
[----:B------:R-:W-:-:S03]  /*1c50*/  UISETP.NE.AND UP0, UPT, UR7, UR24, UPT ;  /* 0x000000180700728c */ /* 0x000fc6000bf05270 */
[----:B------:R1:W-:Y:S01]  /*1c60*/  UTMALDG.3D.MULTICAST [UR32], [UR16], UR4, desc[UR18] ;  /* 0x00001220100073b4 */ /* 0x0003e20008011804 */
[----:B------:R3:W-:Y:S01]  /*1c70*/  UTMALDG.3D [UR8], [UR14], desc[UR18] ;  /* 0x000012080e0075b4 */ /* 0x0007e20008011000 */
[----:B-1----:R-:W-:-:S04]  /*1c80*/  UMOV UR4, UR5 ;  /* 0x0000000500047c82 */ /* 0x002fc80008000000 */
[----:B---3--:R-:W-:Y:S05]  /*1c90*/  BRA.U UP0, `(.L_x_31) ;  /* 0xfffffffd004c7547 */ /* 0x008fea000b83ffff */
.L_x_25:
[----:B------:R-:W-:Y:S01]  /*1ca0*/  ULEA UR4, UR5, UR6, 0x3 ;  /* 0x0000000605047291 */ /* 0x000fe2000f8e18ff */
[----:B-1----:R-:W-:Y:S01]  /*1cb0*/  SHF.L.U32 R0, R12, 0x1f, RZ ;  /* 0x0000001f0c007819 */ /* 0x002fe200000006ff */
[----:B------:R-:W-:Y:S01]  /*1cc0*/  @!P1 SYNCS.ARRIVE.TRANS64.A1T0 RZ, [UR6+0x88], RZ ;  /* 0x000088ffffff99a7 */ /* 0x000fe20008100006 */
[----:B------:R-:W-:-:S06]  /*1cd0*/  UISETP.GT.AND UP0, UPT, UR41, UR40, UPT ;  /* 0x000000282900728c */ /* 0x000fcc000bf04270 */
[----:B--2-4-:R1:W2:Y:S03]  /*1ce0*/  SYNCS.PHASECHK.TRANS64.TRYWAIT P0, [UR4+0x30], R0 ;  /* 0x00003000ff0075a7 */ /* 0x0142a60008001104 */
[----:B------:R-:W-:Y:S05]  /*1cf0*/  BRA.U !UP0, `(.L_x_32) ;  /* 0x0000000108c07547 */ /* 0x000fea000b800000 */
[----:B------:R-:W-:Y:S01]  /*1d00*/  UIADD3 UR26, UPT, UPT, UR43, UR13, URZ ;  /* 0x0000000d2b1a7290 */ /* 0x000fe2000fffe0ff */
[----:B------:R-:W-:-:S11]  /*1d10*/  UMOV UR4, UR5 ;  /* 0x0000000500047c82 */ /* 0x000fd60008000000 */
.L_x_38:
[----:B------:R-:W-:Y:S01]  /*1d20*/  ULEA UR17, UR4, UR6, 0x3 ;  /* 0x0000000604117291 */ /* 0x000fe2000f8e18ff */
[----:B--2---:R-:W-:Y:S01]  /*1d30*/  @!P3 MOV R2, 0x8000 ;  /* 0x000080000002b802 */ /* 0x004fe20000000f00 */
[----:B--2-4-:R-:W-:Y:S10]  /*1d40*/  @P0 BRA `(.L_x_33) ;  /* 0x00000000000c0947 */ /* 0x014ff40003800000 */
[----:B------:R-:W-:-:S04]  /*1d50*/  SHF.L.U32 R3, R12, 0x1f, RZ ;  /* 0x0000001f0c037819 */ /* 0x000fc800000006ff */
[----:B------:R-:W2:Y:S02]  /*1d60*/  SYNCS.PHASECHK.TRANS64.TRYWAIT P0, [UR17+0x30], R3 ;  /* 0x00003003ff0075a7 */ /* 0x000ea40008001111 */
[----:B--2---:R-:W-:Y:S05]  /*1d70*/  @!P0 BRA `(.L_x_34) ;  /* 0x0000006c00508947 */ /* 0x004fea0003800000 */
.L_x_33:
[----:B------:R2:W-:Y:S01]  /*1d80*/  @!P3 SYNCS.ARRIVE.TRANS64 RZ, [UR17], R2 ;  /* 0x00000002ffffb9a7 */ /* 0x0005e20008000011 */
[----:B------:R-:W-:-:S04]  /*1d90*/  ULOP3.LUT UR5, UR25, 0x2, URZ, 0xfc, !UPT ;  /* 0x0000000219057892 */ /* 0x000fc8000f8efcff */
[----:B------:R-:W-:-:S09]  /*1da0*/  UISETP.NE.AND UP0, UPT, UR5, 0x2, UPT ;  /* 0x000000020500788c */ /* 0x000fd2000bf05270 */
[----:B------:R-:W-:Y:S05]  /*1db0*/  BRA.U UP0, `(.L_x_35) ;  /* 0x0000000100047547 */ /* 0x000fea000b800000 */
[----:B------:R-:W-:Y:S05]  /*1dc0*/  BPT.TRAP 0x1 ;  /* 0x000000040000795c */ /* 0x000fea0000300000 */
.L_x_35:
[----:B------:R-:W-:Y:S04]  /*1dd0*/  BSSY.RECONVERGENT B0, `(.L_x_36) ;  /* 0x0000003000007945 */ /* 0x000fe80003800200 */
[----:B------:R-:W-:Y:S05]  /*1de0*/  @P2 BRA `(.L_x_37) ;  /* 0x0000000000042947 */ /* 0x000fea0003800000 */
[----:B------:R-:W-:Y:S05]  /*1df0*/  BPT.TRAP 0x1 ;  /* 0x000000040000795c */ /* 0x000fea0000300000 */
.L_x_37:
[----:B------:R-:W-:Y:S05]  /*1e00*/  BSYNC.RECONVERGENT B0 ;  /* 0x0000000000007941 */ /* 0x000fea0003800200 */
.L_x_36:
[----:B------:R-:W-:Y:S02]  /*1e10*/  UIADD3 UR5, UPT, UPT, UR4, 0x1, URZ ;  /* 0x0000000104057890 */ /* 0x000fe4000fffe0ff */
[----:B------:R-:W-:Y:S02]  /*1e20*/  UIADD3 UR14, UP1, UPT, UR28, 0x80, URZ ;  /* 0x000000801c0e7890 */ /* 0x000fe4000ff3e0ff */
[----:B------:R-:W-:Y:S02]  /*1e30*/  UISETP.NE.AND UP0, UPT, UR5, 0x6, UPT ;  /* 0x000000060500788c */ /* 0x000fe4000bf05270 */
[----:B------:R-:W-:Y:S02]  /*1e40*/  USHF.L.U32 UR18, UR13, 0x7, URZ ;  /* 0x000000070d127899 */ /* 0x000fe400080006ff */
[----:B------:R-:W-:Y:S02]  /*1e50*/  USEL UR8, URZ, 0x1, UP0 ;  /* 0x00000001ff087887 */ /* 0x000fe40008000000 */
[----:B------:R-:W-:-:S02]  /*1e60*/  USEL UR5, UR5, URZ, UP0 ;  /* 0x000000ff05057287 */ /* 0x000fc40008000000 */
[----:B------:R-:W-:Y:S02]  /*1e70*/  UIADD3 UR22, UP0, UPT, UR28, 0x180, URZ ;  /* 0x000001801c167890 */ /* 0x000fe4000ff1e0ff */
[----:B------:R-:W-:Y:S01]  /*1e80*/  LOP3.LUT R12, R12, UR8, RZ, 0x3c, !PT ;  /* 0x000000080c0c7c12 */ /* 0x000fe2000f8e3cff */
[----:B------:R-:W-:Y:S02]  /*1e90*/  USHF.L.U32 UR8, UR4, 0xe, URZ ;  /* 0x0000000e04087899 */ /* 0x000fe400080006ff */
[----:B------:R-:W-:Y:S01]  /*1ea0*/  ULEA UR7, UR5, UR6, 0x3 ;  /* 0x0000000605077291 */ /* 0x000fe2000f8e18ff */
[----:B-1----:R-:W-:Y:S01]  /*1eb0*/  SHF.L.U32 R0, R12, 0x1f, RZ ;  /* 0x0000001f0c007819 */ /* 0x002fe200000006ff */
[----:B------:R-:W-:Y:S02]  /*1ec0*/  ULOP3.LUT UR16, UR8, UR21, URZ, 0xfc, !UPT ;  /* 0x0000001508107292 */ /* 0x000fe4000f8efcff */
[----:B------:R-:W-:Y:S02]  /*1ed0*/  UIADD3.X UR15, UPT, UPT, URZ, UR29, URZ, UP1, !UPT ;  /* 0x0000001dff0f7290 */ /* 0x000fe40008ffe4ff */
[----:B------:R-:W-:-:S02]  /*1ee0*/  UIADD3 UR16, UPT, UPT, UR6, 0x8400, UR16 ;  /* 0x0000840006107890 */ /* 0x000fc4000fffe010 */
[----:B------:R-:W-:Y:S01]  /*1ef0*/  UIADD3 UR8, UPT, UPT, UR6, 0x20400, UR8 ;  /* 0x0002040006087890 */ /* 0x000fe2000fffe008 */
[----:B------:R3:W4:Y:S01]  /*1f00*/  SYNCS.PHASECHK.TRANS64.TRYWAIT P0, [UR7+0x30], R0 ;  /* 0x00003000ff0075a7 */ /* 0x0007220008001107 */
[----:B------:R-:W-:Y:S01]  /*1f10*/  UIADD3.X UR23, UPT, UPT, URZ, UR29, URZ, UP0, !UPT ;  /* 0x0000001dff177290 */ /* 0x000fe200087fe4ff */
[----:B------:R-:W-:Y:S01]  /*1f20*/  UMOV UR4, 0x30000 ;  /* 0x0003000000047882 */ /* 0x000fe20000000000 */
[----:B------:R-:W-:Y:S01]  /*1f30*/  UMOV UR30, 0x0 ;  /* 0x00000000001e7882 */ /* 0x000fe20000000000 */
[----:B------:R-:W-:Y:S01]  /*1f40*/  UMOV UR31, 0x10000000 ;  /* 0x10000000001f7882 */ /* 0x000fe20000000000 */
[----:B------:R-:W-:Y:S01]  /*1f50*/  UMOV UR19, UR35 ;  /* 0x0000002300137c82 */ /* 0x000fe20008000000 */
[----:B------:R-:W-:Y:S01]  /*1f60*/  UMOV UR20, UR36 ;  /* 0x0000002400147c82 */ /* 0x000fe20008000000 */
[----:B------:R-:W-:Y:S01]  /*1f70*/  UMOV UR12, UR36 ;  /* 0x00000024000c7c82 */ /* 0x000fe20008000000 */
[----:B------:R-:W-:Y:S01]  /*1f80*/  UMOV UR9, UR17 ;  /* 0x0000001100097c82 */ /* 0x000fe20008000000 */
[----:B------:R-:W-:Y:S01]  /*1f90*/  UMOV UR10, UR18 ;  /* 0x00000012000a7c82 */ /* 0x000fe20008000000 */
[----:B------:R1:W-:Y:S01]  /*1fa0*/  UTMALDG.3D.MULTICAST [UR16], [UR14], UR4, desc[UR30] ;  /* 0x00001e100e0073b4 */ /* 0x0003e20008011804 */
[----:B------:R-:W-:-:S04]  /*1fb0*/  UIADD3 UR13, UPT, UPT, UR13, 0x1, URZ ;  /* 0x000000010d0d7890 */ /* 0x000fc8000fffe0ff */
[----:B------:R-:W-:Y:S01]  /*1fc0*/  UISETP.NE.AND UP0, UPT, UR13, UR26, UPT ;  /* 0x0000001a0d00728c */ /* 0x000fe2000bf05270 */
[----:B------:R3:W-:Y:S01]  /*1fd0*/  UTMALDG.3D [UR8], [UR22], desc[UR30] ;  /* 0x00001e08160075b4 */ /* 0x0007e20008011000 */
[----:B-1----:R-:W-:-:S07]  /*1fe0*/  UMOV UR4, UR5 ;  /* 0x0000000500047c82 */ /* 0x002fce0008000000 */
[----:B---3--:R-:W-:Y:S05]  /*1ff0*/  BRA.U UP0, `(.L_x_38) ;  /* 0xfffffffd00487547 */ /* 0x008fea000b83ffff */
.L_x_32:
[C---:B------:R-:W-:Y:S01]  /*2000*/  LEA R3, R11.reuse, UR6, 0x3 ;  /* 0x000000060b037c11 */ /* 0x040fe2000f8e18ff */
[----:B------:R-:W-:Y:S01]  /*2010*/  NOP ;  /* 0x0000000000007918 */ /* 0x000fe20000000000 */
[----:B-1----:R-:W-:Y:S02]  /*2020*/  SHF.L.U32 R0, R10, 0x1f, RZ ;  /* 0x0000001f0a007819 */ /* 0x002fe400000006ff */
[----:B------:R-:W-:Y:S02]  /*2030*/  LEA R5, R11, UR6, 0x4 ;  /* 0x000000060b057c11 */ /* 0x000fe4000f8e20ff */
[----:B--2-4-:R-:W1:Y:S02]  /*2040*/  SYNCS.PHASECHK.TRANS64.TRYWAIT P0, [R3+URZ+0x90], R0 ;  /* 0x00009000030075a7 */ /* 0x014e6400080011ff */
[----:B-1----:R-:W-:Y:S05]  /*2050*/  @!P0 BRA `(.L_x_39) ;  /* 0x0000006800b08947 */ /* 0x002fea0003800000 */
.L_x_118:
[----:B------:R-:W2:Y:S01]  /*2060*/  LDS.128 R4, [R5+0x120] ;  /* 0x0001200005047984 */ /* 0x000ea20000000c00 */
[----:B------:R-:W-:Y:S01]  /*2070*/  UISETP.GE.AND UP0, UPT, UR42, 0x1, UPT ;  /* 0x000000012a00788c */ /* 0x000fe2000bf06270 */
[----:B------:R-:W-:Y:S01]  /*2080*/  @!PT LDS RZ, [RZ] ;  /* 0x00000000fffff984 */ /* 0x000fe20000000800 */
[----:B------:R-:W-:Y:S01]  /*2090*/  @!PT LDS RZ, [RZ] ;  /* 0x00000000fffff984 */ /* 0x000fe20000000800 */
[----:B------:R-:W-:Y:S01]  /*20a0*/  @!PT LDS RZ, [RZ] ;  /* 0x00000000fffff984 */ /* 0x000fe20000000800 */
[----:B------:R-:W-:Y:S01]  /*20b0*/  @!PT LDS RZ, [RZ] ;  /* 0x00000000fffff984 */ /* 0x000fe20000000800 */
[----:B------:R3:W-:Y:S06]  /*20c0*/  MEMBAR.ALL.CTA ;  /* 0x0000000000007992 */ /* 0x0007ec0000008000 */
[----:B---3--:R-:W3:Y:S01]  /*20d0*/  FENCE.VIEW.ASYNC.S ;  /* 0x00000000000073c6 */ /* 0x008ee20000000000 */
[----:B--2---:R-:W-:-:S13]  /*20e0*/  LOP3.LUT P0, RZ, R6, 0x1, RZ, 0xc0, !PT ;  /* 0x0000000106ff7812 */ /* 0x004fda000780c0ff */
[----:B---3--:R-:W-:Y:S01]  /*20f0*/  VOTEU.ANY UP1, P0 ;  /* 0x0000000000ff7886 */ /* 0x008fe20000020100 */
[----:B------:R-:W-:-:S13]  /*2100*/  PLOP3.LUT P0, PT, PT, PT, UP1, 0x80, 0x8 ;  /* 0x000000000008781c */ /* 0x000fda0003f0f018 */
[----:B-1----:R-:W-:Y:S02]  /*2110*/  @P0 LOP3.LUT R0, R5, 0xffff, RZ, 0xc0, !PT ;  /* 0x0000ffff05000812 */ /* 0x002fe400078ec0ff */
[----:B------:R-:W-:Y:S02]  /*2120*/  @P0 MOV R2, R4 ;  /* 0x0000000400020202 */ /* 0x000fe40000000f00 */
[----:B------:R-:W-:Y:S01]  /*2130*/  @P0 R2UR UR7, R0 ;  /* 0x00000000000702ca */ /* 0x000fe200000e0000 */
[----:B------:R-:W-:Y:S01]  /*2140*/  VIADD R0, R3, 0xa0 ;  /* 0x000000a003007836 */ /* 0x000fe20000000000 */
[----:B------:R-:W-:Y:S02]  /*2150*/  @P0 SHF.R.U32.HI R4, RZ, 0x10, R5 ;  /* 0x00000010ff040819 */ /* 0x000fe40000011605 */
[----:B------:R-:W-:Y:S02]  /*2160*/  @P0 R2UR UR8, R2 ;  /* 0x00000000020802ca */ /* 0x000fe400000e0000 */
[----:B------:R-:W-:-:S02]  /*2170*/  PRMT R0, RZ, 0x654, R0 ;  /* 0x00000654ff007816 */ /* 0x000fc40000000000 */
[----:B------:R-:W-:Y:S02]  /*2180*/  @P0 R2UR UR4, R4 ;  /* 0x00000000040402ca */ /* 0x000fe400000e0000 */
[----:B------:R1:W-:Y:S03]  /*2190*/  SYNCS.ARRIVE.TRANS64.RED.A1T0 RZ, [R0+URZ], RZ ;  /* 0x000000ff00ff79a7 */ /* 0x0003e600081004ff */
[----:B------:R-:W-:-:S04]  /*21a0*/  @UP1 UMOV UR27, UR7 ;  /* 0x00000007001b1c82 */ /* 0x000fc80008000000 */
[----:B------:R-:W-:-:S04]  /*21b0*/  @UP1 UMOV UR37, UR8 ;  /* 0x0000000800251c82 */ /* 0x000fc80008000000 */
[----:B------:R-:W-:Y:S01]  /*21c0*/  @UP1 UMOV UR36, UR4 ;  /* 0x0000000400241c82 */ /* 0x000fe20008000000 */
[----:B------:R-:W-:Y:S05]  /*21d0*/  BRA.U !UP0, `(.L_x_40) ;  /* 0x0000000108d47547 */ /* 0x000fea000b800000 */
[----:B------:R-:W2:Y:S01]  /*21e0*/  LDCU.128 UR12, c[0x0][0xb10] ;  /* 0x00016200ff0c77ac */ /* 0x000ea20008000c00 */
[----:B------:R-:W3:Y:S01]  /*21f0*/  LDCU UR26, c[0x0][0xb20] ;  /* 0x00016400ff1a77ac */ /* 0x000ee20008000800 */
[----:B------:R-:W4:Y:S01]  /*2200*/  LDCU UR20, c[0x0][0xb0c] ;  /* 0x00016180ff1477ac */ /* 0x000f220008000800 */
[----:B------:R-:W1:Y:S01]  /*2210*/  LDCU.64 UR10, c[0x0][0xb28] ;  /* 0x00016500ff0a77ac */ /* 0x000e620008000a00 */
[----:B------:R-:W-:Y:S02]  /*2220*/  UISETP.NE.AND UP3, UPT, UR42, 0x1, UPT ;  /* 0x000000012a00788c */ /* 0x000fe4000bf65270 */
[----:B--2---:R-:W-:Y:S02]  /*2230*/  UIMAD.WIDE.U32 UR16, UR38, UR15, URZ ;  /* 0x0000000f261072a5 */ /* 0x004fe4000f8e00ff */
[----:B------:R-:W-:Y:S02]  /*2240*/  UIMAD.WIDE.U32 UR8, UR39, UR12, URZ ;  /* 0x0000000c270872a5 */ /* 0x000fe4000f8e00ff */
[----:B------:R-:W-:-:S02]  /*2250*/  UISETP.NE.AND UP0, UPT, UR14, 0x1, UPT ;  /* 0x000000010e00788c */ /* 0x000fc4000bf05270 */
[----:B------:R-:W-:Y:S01]  /*2260*/  UIMAD.WIDE.U32 UR22, UR27, UR15, URZ ;  /* 0x0000000f1b1672a5 */ /* 0x000fe2000f8e00ff */
[----:B------:R-:W-:Y:S02]  /*2270*/  UMOV UR16, UR17 ;  /* 0x0000001100107c82 */ /* 0x000fe40008000000 */
[----:B------:R-:W-:Y:S01]  /*2280*/  UMOV UR8, UR9 ;  /* 0x0000000900087c82 */ /* 0x000fe20008000000 */
[----:B---3--:R-:W-:Y:S02]  /*2290*/  USHF.R.U32.HI UR16, URZ, UR26, UR16 ;  /* 0x0000001aff107299 */ /* 0x008fe40008011610 */
[----:B----4-:R-:W-:Y:S02]  /*22a0*/  UISETP.NE.AND UP2, UPT, UR20, 0x1, UPT ;  /* 0x000000011400788c */ /* 0x010fe4000bf45270 */
[----:B------:R-:W-:Y:S02]  /*22b0*/  USHF.R.U32.HI UR8, URZ, UR13, UR8 ;  /* 0x0000000dff087299 */ /* 0x000fe40008011608 */
[----:B------:R-:W-:-:S02]  /*22c0*/  USEL UR7, UR38, UR16, !UP0 ;  /* 0x0000001026077287 */ /* 0x000fc4000c000000 */
[----:B------:R-:W-:Y:S02]  /*22d0*/  USEL UR8, UR39, UR8, !UP2 ;  /* 0x0000000827087287 */ /* 0x000fe4000d000000 */
[----:B-1----:R-:W-:Y:S01]  /*22e0*/  UIMAD.WIDE.U32 UR16, UR7, UR10, URZ ;  /* 0x0000000a071072a5 */ /* 0x002fe2000f8e00ff */
[----:B------:R-:W-:Y:S01]  /*22f0*/  UMOV UR4, UR23 ;  /* 0x0000001700047c82 */ /* 0x000fe20008000000 */
[----:B------:R-:W-:Y:S02]  /*2300*/  UIMAD.WIDE.U32 UR18, UR37, UR12, URZ ;  /* 0x0000000c251272a5 */ /* 0x000fe4000f8e00ff */
[----:B------:R-:W-:-:S03]  /*2310*/  UIMAD.WIDE.U32 UR22, UR8, UR10, URZ ;  /* 0x0000000a081672a5 */ /* 0x000fc6000f8e00ff */
[----:B------:R-:W-:Y:S01]  /*2320*/  UMOV UR16, UR17 ;  /* 0x0000001100107c82 */ /* 0x000fe20008000000 */
[----:B------:R-:W-:Y:S02]  /*2330*/  USHF.R.U32.HI UR4, URZ, UR26, UR4 ;  /* 0x0000001aff047299 */ /* 0x000fe40008011604 */
[----:B------:R-:W-:Y:S01]  /*2340*/  @UP3 USHF.R.U32.HI UR7, URZ, UR11, UR16 ;  /* 0x0000000bff073299 */ /* 0x000fe20008011610 */
[----:B------:R-:W-:Y:S01]  /*2350*/  UMOV UR18, UR19 ;  /* 0x0000001300127c82 */ /* 0x000fe20008000000 */
[----:B------:R-:W-:Y:S01]  /*2360*/  UMOV UR22, UR23 ;  /* 0x0000001700167c82 */ /* 0x000fe20008000000 */
[----:B------:R-:W-:Y:S02]  /*2370*/  USHF.R.U32.HI UR13, URZ, UR13, UR18 ;  /* 0x0000000dff0d7299 */ /* 0x000fe40008011612 */
[----:B------:R-:W-:Y:S02]  /*2380*/  USEL UR4, UR27, UR4, !UP0 ;  /* 0x000000041b047287 */ /* 0x000fe4000c000000 */
[----:B------:R-:W-:-:S02]  /*2390*/  @UP3 USHF.R.U32.HI UR8, URZ, UR11, UR22 ;  /* 0x0000000bff083299 */ /* 0x000fc40008011616 */
[----:B------:R-:W-:Y:S02]  /*23a0*/  UIMAD UR9, UR42, UR7, URZ ;  /* 0x000000072a0972a4 */ /* 0x000fe4000f8e02ff */
[----:B------:R-:W-:Y:S02]  /*23b0*/  USEL UR7, UR37, UR13, !UP2 ;  /* 0x0000000d25077287 */ /* 0x000fe4000d000000 */
[----:B------:R-:W-:Y:S02]  /*23c0*/  UIMAD UR12, UR42, UR8, URZ ;  /* 0x000000082a0c72a4 */ /* 0x000fe4000f8e02ff */
[----:B------:R-:W-:Y:S02]  /*23d0*/  UISETP.GE.AND UP0, UPT, UR4, UR9, UPT ;  /* 0x000000090400728c */ /* 0x000fe4000bf06270 */
[----:B------:R-:W-:Y:S02]  /*23e0*/  UIMAD.WIDE.U32 UR16, UR4, UR10, URZ ;  /* 0x0000000a041072a5 */ /* 0x000fe4000f8e00ff */
[----:B------:R-:W-:-:S02]  /*23f0*/  UISETP.GE.OR UP0, UPT, UR7, UR12, UP0 ;  /* 0x0000000c0700728c */ /* 0x000fc40008706670 */
        /* <DEDUP_REMOVED lines=19> */
.L_x_40:
[----:B------:R-:W2:Y:S02]  /*2530*/  LDCU UR4, c[0x0][0xb30] ;  /* 0x00016600ff0477ac */ /* 0x000ea40008000800 */
[----:B--2---:R-:W-:-:S09]  /*2540*/  UISETP.NE.AND UP0, UPT, UR4, 0x1, UPT ;  /* 0x000000010400788c */ /* 0x004fd2000bf05270 */
[----:B------:R-:W-:Y:S05]  /*2550*/  BRA.U UP0, `(.L_x_41) ;  /* 0x0000000100447547 */ /* 0x000fea000b800000 */
[----:B------:R-:W2:Y:S01]  /*2560*/  LDCU.128 UR12, c[0x0][0xb10] ;  /* 0x00016200ff0c77ac */ /* 0x000ea20008000c00 */
[----:B------:R-:W3:Y:S01]  /*2570*/  LDCU UR16, c[0x0][0xb0c] ;  /* 0x00016180ff1077ac */ /* 0x000ee20008000800 */
[----:B------:R-:W4:Y:S01]  /*2580*/  LDCU UR17, c[0x0][0xb20] ;  /* 0x00016400ff1177ac */ /* 0x000f220008000800 */
[----:B--2---:R-:W-:Y:S02]  /*2590*/  UIMAD.WIDE.U32 UR10, UR37, UR12, URZ ;  /* 0x0000000c250a72a5 */ /* 0x004fe4000f8e00ff */
[----:B------:R-:W-:Y:S02]  /*25a0*/  UIMAD.WIDE.U32 UR8, UR27, UR15, URZ ;  /* 0x0000000f1b0872a5 */ /* 0x000fe4000f8e00ff */
[----:B---3--:R-:W-:Y:S02]  /*25b0*/  UISETP.NE.AND UP2, UPT, UR16, 0x1, UPT ;  /* 0x000000011000788c */ /* 0x008fe4000bf45270 */
[----:B------:R-:W-:Y:S01]  /*25c0*/  UISETP.NE.AND UP0, UPT, UR14, 0x1, UPT ;  /* 0x000000010e00788c */ /* 0x000fe2000bf05270 */
[----:B------:R-:W-:-:S02]  /*25d0*/  UMOV UR7, UR11 ;  /* 0x0000000b00077c82 */ /* 0x000fc40008000000 */
[----:B------:R-:W-:Y:S01]  /*25e0*/  UMOV UR4, UR9 ;  /* 0x0000000900047c82 */ /* 0x000fe20008000000 */
[----:B------:R-:W-:Y:S02]  /*25f0*/  USHF.R.U32.HI UR7, URZ, UR13, UR7 ;  /* 0x0000000dff077299 */ /* 0x000fe40008011607 */
[----:B----4-:R-:W-:Y:S02]  /*2600*/  USHF.R.U32.HI UR4, URZ, UR17, UR4 ;  /* 0x00000011ff047299 */ /* 0x010fe40008011604 */
[----:B------:R-:W-:Y:S02]  /*2610*/  USEL UR7, UR37, UR7, !UP2 ;  /* 0x0000000725077287 */ /* 0x000fe4000d000000 */
[----:B------:R-:W-:-:S04]  /*2620*/  USEL UR4, UR27, UR4, !UP0 ;  /* 0x000000041b047287 */ /* 0x000fc8000c000000 */
[----:B------:R-:W-:Y:S02]  /*2630*/  UIADD3 UR8, UPT, UPT, UR7, -UR4, URZ ;  /* 0x8000000407087290 */ /* 0x000fe4000fffe0ff */
[----:B------:R-:W-:Y:S02]  /*2640*/  UIADD3 UR4, UPT, UPT, -UR7, UR4, URZ ;  /* 0x0000000407047290 */ /* 0x000fe4000fffe1ff */
[----:B------:R-:W-:Y:S02]  /*2650*/  UIMAD UR27, UR8, UR14, UR27 ;  /* 0x0000000e081b72a4 */ /* 0x000fe4000f8e021b */
[----:B------:R-:W-:-:S12]  /*2660*/  UIMAD UR37, UR4, UR16, UR37 ;  /* 0x00000010042572a4 */ /* 0x000fd8000f8e0225 */
.L_x_41:
[----:B------:R-:W-:Y:S01]  /*2670*/  VIADD R11, R11, 0x1 ;  /* 0x000000010b0b7836 */ /* 0x000fe20000000000 */
[----:B------:R-:W-:Y:S01]  /*2680*/  R2UR UR4, R160 ;  /* 0x00000000a00472ca */ /* 0x000fe200000e0000 */
[----:B------:R-:W-:Y:S01]  /*2690*/  UIADD3 UR20, UPT, UPT, UR27, UR63, URZ ;  /* 0x0000003f1b147290 */ /* 0x000fe2000fffe0ff */
[----:B------:R-:W-:Y:S02]  /*26a0*/  PLOP3.LUT P1, PT, PT, PT, PT, 0x80, 0x8 ;  /* 0x000000000008781c */ /* 0x000fe40003f2f070 */
[----:B------:R-:W-:-:S04]  /*26b0*/  ISETP.NE.AND P0, PT, R11, 0x2, PT ;  /* 0x000000020b00780c */ /* 0x000fc80003f05270 */
[----:B------:R-:W-:Y:S02]  /*26c0*/  SEL R3, RZ, 0x1, P0 ;  /* 0x00000001ff037807 */ /* 0x000fe40000000000 */
[----:B------:R-:W-:Y:S02]  /*26d0*/  SEL R11, R11, RZ, P0 ;  /* 0x000000ff0b0b7207 */ /* 0x000fe40000000000 */
[----:B------:R-:W-:Y:S01]  /*26e0*/  LOP3.LUT R10, R10, R3, RZ, 0x3c, !PT ;  /* 0x000000030a0a7212 */ /* 0x000fe200078e3cff */
[----:B------:R-:W-:Y:S01]  /*26f0*/  UIADD3 UR16, UPT, UPT, UR37, UR4, URZ ;  /* 0x0000000425107290 */ /* 0x000fe2000fffe0ff */
[----:B------:R-:W-:Y:S11]  /*2700*/  BRA.U UP1, `(.L_x_42) ;  /* 0xfffffff101407547 */ /* 0x000ff6000b83ffff */
[----:B------:R-:W-:Y:S01]  /*2710*/  UIADD3 UR7, UPT, UPT, UR6, 0x30, URZ ;  /* 0x0000003006077890 */ /* 0x000fe2000fffe0ff */
[----:B------:R-:W-:-:S03]  /*2720*/  SHF.L.U32 R3, R12, 0x1f, RZ ;  /* 0x0000001f0c037819 */ /* 0x000fc600000006ff */
[----:B------:R-:W-:-:S09]  /*2730*/  ULEA UR4, UR5, UR7, 0x3 ;  /* 0x0000000705047291 */ /* 0x000fd2000f8e18ff */
[----:B------:R-:W2:Y:S02]  /*2740*/  SYNCS.PHASECHK.TRANS64.TRYWAIT P0, [UR4], R3 ;  /* 0x00000003ff0075a7 */ /* 0x000ea40008001104 */
[----:B--2---:R-:W-:Y:S05]  /*2750*/  @!P0 BRA `(.L_x_43) ;  /* 0x0000006400048947 */ /* 0x004fea0003800000 */
.L_x_120:
[----:B------:R-:W-:-:S04]  /*2760*/  UIADD3 UR4, UPT, UPT, UR5, 0x1, URZ ;  /* 0x0000000105047890 */ /* 0x000fc8000fffe0ff */
[----:B------:R-:W-:-:S04]  /*2770*/  UISETP.NE.AND UP0, UPT, UR4, 0x6, UPT ;  /* 0x000000060400788c */ /* 0x000fc8000bf05270 */
[----:B------:R-:W-:Y:S02]  /*2780*/  USEL UR6, URZ, 0x1, UP0 ;  /* 0x00000001ff067887 */ /* 0x000fe40008000000 */
[----:B------:R-:W-:-:S04]  /*2790*/  USEL UR4, UR4, URZ, UP0 ;  /* 0x000000ff04047287 */ /* 0x000fc80008000000 */
[----:B------:R-:W-:Y:S01]  /*27a0*/  ULEA UR5, UR4, UR7, 0x3 ;  /* 0x0000000704057291 */ /* 0x000fe2000f8e18ff */
[----:B------:R-:W-:-:S04]  /*27b0*/  LOP3.LUT R2, R12, UR6, RZ, 0x3c, !PT ;  /* 0x000000060c027c12 */ /* 0x000fc8000f8e3cff */
[----:B-1----:R-:W-:-:S04]  /*27c0*/  SHF.L.U32 R3, R2, 0x1f, RZ ;  /* 0x0000001f02037819 */ /* 0x002fc800000006ff */
[----:B------:R-:W1:Y:S02]  /*27d0*/  SYNCS.PHASECHK.TRANS64.TRYWAIT P0, [UR5], R3 ;  /* 0x00000003ff0075a7 */ /* 0x000e640008001105 */
[----:B-1----:R-:W-:Y:S05]  /*27e0*/  @!P0 BRA `(.L_x_44) ;  /* 0x0000006000f88947 */ /* 0x002fea0003800000 */
.L_x_122:
        /* <DEDUP_REMOVED lines=9> */
.L_x_124:
        /* <DEDUP_REMOVED lines=9> */
.L_x_126:
        /* <DEDUP_REMOVED lines=9> */
.L_x_128:
[----:B------:R-:W-:-:S04]  /*29a0*/  UIADD3 UR4, UPT, UPT, UR4, 0x1, URZ ;  /* 0x0000000104047890 */ /* 0x000fc8000fffe0ff */
[----:B------:R-:W-:-:S04]  /*29b0*/  UISETP.NE.AND UP0, UPT, UR4, 0x6, UPT ;  /* 0x000000060400788c */ /* 0x000fc8000bf05270 */
[----:B------:R-:W-:Y:S02]  /*29c0*/  USEL UR5, URZ, 0x1, UP0 ;  /* 0x00000001ff057887 */ /* 0x000fe40008000000 */
[----:B------:R-:W-:-:S04]  /*29d0*/  USEL UR4, UR4, URZ, UP0 ;  /* 0x000000ff04047287 */ /* 0x000fc80008000000 */
[----:B------:R-:W-:Y:S01]  /*29e0*/  ULEA UR4, UR4, UR7, 0x3 ;  /* 0x0000000704047291 */ /* 0x000fe2000f8e18ff */
[----:B-1----:R-:W-:-:S04]  /*29f0*/  LOP3.LUT R3, R2, UR5, RZ, 0x3c, !PT ;  /* 0x0000000502037c12 */ /* 0x002fc8000f8e3cff */
[----:B------:R-:W-:Y:S01]  /*2a00*/  SHF.L.U32 R3, R3, 0x1f, RZ ;  /* 0x0000001f03037819 */ /* 0x000fe200000006ff */
[----:B------:R-:W-:-:S07]  /*2a10*/  IMAD.U32 R0, RZ, RZ, UR4 ;  /* 0x00000004ff007e24 */ /* 0x000fce000f8e00ff */
.L_x_48:
[----:B-1----:R1:W2:Y:S02]  /*2a20*/  SYNCS.PHASECHK.TRANS64.TRYWAIT P0, [R0+URZ], R3 ;  /* 0x00000003000075a7 */ /* 0x0022a400080011ff */
[----:B--2---:R-:W-:Y:S05]  /*2a30*/  @!P0 NANOSLEEP.SYNCS 0x989680 ;  /* 0x009896800000895d */ /* 0x004fea0003900000 */
[----:B------:R-:W2:Y:S02]  /*2a40*/  @!P0 SYNCS.PHASECHK.TRANS64 P0, [R0+URZ], R3 ;  /* 0x00000003000085a7 */ /* 0x000ea400080010ff */
[----:B--2---:R-:W-:Y:S05]  /*2a50*/  @P0 EXIT ;  /* 0x000000000000094d */ /* 0x004fea0003800000 */
[----:B------:R-:W-:Y:S05]  /*2a60*/  BRA `(.L_x_48) ;  /* 0xfffffffc00ec7947 */ /* 0x000fea000383ffff */
.L_x_22:
[----:B------:R-:W-:-:S04]  /*2a70*/  UISETP.NE.AND UP0, UPT, UR45, URZ, UPT ;  /* 0x000000ff2d00728c */ /* 0x000fc8000bf05270 */
[----:B------:R-:W-:-:S09]  /*2a80*/  UISETP.NE.OR UP0, UPT, UR17, 0x1, UP0 ;  /* 0x000000011100788c */ /* 0x000fd20008705670 */
[----:B------:R-:W-:Y:S05]  /*2a90*/  BRA.U UP0, `(.L_x_49) ;  /* 0x0000000500487547 */ /* 0x000fea000b800000 */
[----:B------:R-:W-:Y:S01]  /*2aa0*/  ISETP.GE.U32.AND P2, PT, R0, 0x2, PT ;  /* 0x000000020000780c */ /* 0x000fe20003f46070 */
[----:B------:R-:W-:Y:S01]  /*2ab0*/  IMAD.MOV.U32 R12, RZ, RZ, 0x1 ;  /* 0x00000001ff0c7424 */ /* 0x000fe200078e00ff */
[----:B------:R-:W-:Y:S02]  /*2ac0*/  CS2R R10, SRZ ;  /* 0x00000000000a7805 */ /* 0x000fe4000001ff00 */
[----:B------:R-:W-:Y:S01]  /*2ad0*/  CS2R R8, SRZ ;  /* 0x0000000000087805 */ /* 0x000fe2000001ff00 */
[----:B------:R-:W-:Y:S01]  /*2ae0*/  UMOV UR6, 0x400 ;  /* 0x0000040000067882 */ /* 0x000fe20000000000 */
[----:B------:R-:W-:Y:S01]  /*2af0*/  UMOV UR5, URZ ;  /* 0x000000ff00057c82 */ /* 0x000fe20008000000 */
[----:B------:R-:W-:-:S12]  /*2b00*/  ULEA UR6, UR45, UR6, 0x18 ;  /* 0x000000062d067291 */ /* 0x000fd8000f8ec0ff */
.L_x_53:
[----:B------:R-:W-:Y:S02]  /*2b10*/  LEA R2, R8, UR6, 0x3 ;  /* 0x0000000608027c11 */ /* 0x000fe4000f8e18ff */
[----:B------:R-:W-:-:S03]  /*2b20*/  SHF.L.U32 R5, R9, 0x1f, RZ ;  /* 0x0000001f09057819 */ /* 0x000fc600000006ff */
[----:B------:R-:W-:Y:S01]  /*2b30*/  VIADD R4, R2, 0x100 ;  /* 0x0000010002047836 */ /* 0x000fe20000000000 */
[----:B------:R-:W1:Y:S02]  /*2b40*/  SYNCS.PHASECHK.TRANS64.TRYWAIT P0, [R2+URZ+0xf0], R5 ;  /* 0x0000f005020075a7 */ /* 0x000e6400080011ff */
[----:B-1----:R-:W-:Y:S05]  /*2b50*/  @!P0 BRA `(.L_x_50) ;  /* 0x00000060007c8947 */ /* 0x002fea0003800000 */
.L_x_129:
[----:B------:R-:W-:Y:S01]  /*2b60*/  ULEA UR4, UR5, UR6, 0x3 ;  /* 0x0000000605047291 */ /* 0x000fe2000f8e18ff */
[----:B------:R-:W-:Y:S02]  /*2b70*/  PRMT R4, RZ, 0x654, R4 ;  /* 0x00000654ff047816 */ /* 0x000fe40000000004 */
[----:B-1----:R-:W-:Y:S01]  /*2b80*/  SHF.L.U32 R5, R12, 0x1f, RZ ;  /* 0x0000001f0c057819 */ /* 0x002fe200000006ff */
[----:B------:R-:W-:Y:S01]  /*2b90*/  UIADD3 UR7, UPT, UPT, UR4, 0x90, URZ ;  /* 0x0000009004077890 */ /* 0x000fe2000fffe0ff */
[----:B------:R1:W-:Y:S05]  /*2ba0*/  SYNCS.ARRIVE.TRANS64.RED.A1T0 RZ, [R4+URZ], RZ ;  /* 0x000000ff04ff79a7 */ /* 0x0003ea00081004ff */
[----:B------:R-:W-:Y:S01]  /*2bb0*/  IMAD.U32 R7, RZ, RZ, UR7 ;  /* 0x00000007ff077e24 */ /* 0x000fe2000f8e00ff */
[----:B------:R-:W2:Y:S04]  /*2bc0*/  SYNCS.PHASECHK.TRANS64.TRYWAIT P0, [UR4+0xa0], R5 ;  /* 0x0000a005ff0075a7 */ /* 0x000ea80008001104 */
[----:B------:R-:W-:Y:S01]  /*2bd0*/  PRMT R6, R0, 0x654, R7 ;  /* 0x0000065400067816 */ /* 0x000fe20000000007 */
[----:B-1----:R-:W-:Y:S01]  /*2be0*/  @!P2 IMAD.MOV.U32 R4, RZ, RZ, 0x10 ;  /* 0x00000010ff04a424 */ /* 0x002fe200078e00ff */
[----:B--2---:R-:W-:Y:S06]  /*2bf0*/  @!P0 BRA `(.L_x_51) ;  /* 0x0000006000688947 */ /* 0x004fec0003800000 */
.L_x_131:
[----:B------:R-:W-:Y:S01]  /*2c00*/  ULEA UR8, UR5, UR6, 0x4 ;  /* 0x0000000605087291 */ /* 0x000fe2000f8e20ff */
[----:B------:R-:W-:Y:S01]  /*2c10*/  SEL R3, R6, R3, !P2 ;  /* 0x0000000306037207 */ /* 0x000fe20005000000 */
[----:B------:R-:W-:Y:S01]  /*2c20*/  UIADD3 UR9, UPT, UPT, UR4, 0x90, URZ ;  /* 0x0000009004097890 */ /* 0x000fe2000fffe0ff */
[----:B-1----:R-:W-:Y:S01]  /*2c30*/  LEA R2, R11, UR6, 0x3 ;  /* 0x000000060b027c11 */ /* 0x002fe2000f8e18ff */
[----:B------:R-:W-:Y:S01]  /*2c40*/  UIADD3 UR8, UPT, UPT, UR8, 0x120, URZ ;  /* 0x0000012008087890 */ /* 0x000fe2000fffe0ff */
[----:B------:R-:W-:Y:S01]  /*2c50*/  SHF.L.U32 R5, R10, 0x1f, RZ ;  /* 0x0000001f0a057819 */ /* 0x000fe200000006ff */
[----:B------:R1:W-:Y:S01]  /*2c60*/  @!P2 SYNCS.ARRIVE.TRANS64.RED RZ, [R3+URZ], R4 ;  /* 0x0000000403ffa9a7 */ /* 0x0003e200080004ff */
[----:B------:R-:W-:Y:S01]  /*2c70*/  UIADD3 UR4, UPT, UPT, UR5, 0x1, URZ ;  /* 0x0000000105047890 */ /* 0x000fe2000fffe0ff */
[----:B------:R-:W-:-:S03]  /*2c80*/  VIADD R8, R8, 0x1 ;  /* 0x0000000108087836 */ /* 0x000fc60000000000 */
[----:B------:R-:W-:Y:S02]  /*2c90*/  UISETP.NE.AND UP0, UPT, UR4, 0x2, UPT ;  /* 0x000000020400788c */ /* 0x000fe4000bf05270 */
[----:B------:R-:W-:Y:S06]  /*2ca0*/  UGETNEXTWORKID.BROADCAST [UR8], [UR9] ;  /* 0x00000000080073ca */ /* 0x000fec0008000100 */
[----:B------:R-:W-:Y:S01]  /*2cb0*/  USEL UR7, URZ, 0x1, UP0 ;  /* 0x00000001ff077887 */ /* 0x000fe20008000000 */
[----:B------:R-:W-:Y:S01]  /*2cc0*/  ISETP.NE.AND P0, PT, R8, 0x2, PT ;  /* 0x000000020800780c */ /* 0x000fe20003f05270 */
[----:B------:R-:W-:Y:S01]  /*2cd0*/  USEL UR5, UR4, URZ, UP0 ;  /* 0x000000ff04057287 */ /* 0x000fe20008000000 */
[----:B------:R-:W2:Y:S03]  /*2ce0*/  SYNCS.PHASECHK.TRANS64.TRYWAIT P1, [R2+URZ+0x90], R5 ;  /* 0x00009005020075a7 */ /* 0x000ea600080211ff */
[----:B------:R-:W-:Y:S01]  /*2cf0*/  LOP3.LUT R12, R12, UR7, RZ, 0x3c, !PT ;  /* 0x000000070c0c7c12 */ /* 0x000fe2000f8e3cff */
[----:B-12---:R-:W-:Y:S07]  /*2d00*/  @!P1 BRA `(.L_x_52) ;  /* 0x00000060003c9947 */ /* 0x006fee0003800000 */
.L_x_132:
[C---:B------:R-:W-:Y:S01]  /*2d10*/  LEA R4, R11.reuse, UR6, 0x4 ;  /* 0x000000060b047c11 */ /* 0x040fe2000f8e20ff */
[----:B-1----:R-:W-:Y:S01]  /*2d20*/  VIADD R2, R2, 0xa0 ;  /* 0x000000a002027836 */ /* 0x002fe20000000000 */
[----:B------:R-:W-:Y:S01]  /*2d30*/  SEL R8, R8, RZ, P0 ;  /* 0x000000ff08087207 */ /* 0x000fe20000000000 */
[----:B------:R-:W-:-:S03]  /*2d40*/  VIADD R11, R11, 0x1 ;  /* 0x000000010b0b7836 */ /* 0x000fc60000000000 */
[----:B------:R-:W1:Y:S01]  /*2d50*/  LDS.128 R4, [R4+0x120] ;  /* 0x0001200004047984 */ /* 0x000e620000000c00 */
[----:B------:R-:W-:Y:S02]  /*2d60*/  PRMT R2, RZ, 0x654, R2 ;  /* 0x00000654ff027816 */ /* 0x000fe40000000002 */
[C---:B------:R-:W-:Y:S01]  /*2d70*/  ISETP.NE.AND P1, PT, R11.reuse, 0x2, PT ;  /* 0x000000020b00780c */ /* 0x040fe20003f25270 */
[----:B------:R-:W-:Y:S01]  /*2d80*/  @!PT LDS RZ, [RZ] ;  /* 0x00000000fffff984 */ /* 0x000fe20000000800 */
[----:B------:R-:W-:Y:S01]  /*2d90*/  @!PT LDS RZ, [RZ] ;  /* 0x00000000fffff984 */ /* 0x000fe20000000800 */
[----:B------:R-:W-:Y:S01]  /*2da0*/  @!PT LDS RZ, [RZ] ;  /* 0x00000000fffff984 */ /* 0x000fe20000000800 */
[----:B------:R-:W-:Y:S01]  /*2db0*/  @!PT LDS RZ, [RZ] ;  /* 0x00000000fffff984 */ /* 0x000fe20000000800 */
[----:B------:R2:W-:Y:S06]  /*2dc0*/  MEMBAR.ALL.CTA ;  /* 0x0000000000007992 */ /* 0x0005ec0000008000 */
[----:B--2---:R-:W2:Y:S01]  /*2dd0*/  FENCE.VIEW.ASYNC.S ;  /* 0x00000000000073c6 */ /* 0x004ea20000000000 */
[----:B------:R-:W-:Y:S01]  /*2de0*/  SEL R11, R11, RZ, P1 ;  /* 0x000000ff0b0b7207 */ /* 0x000fe20000800000 */
[----:B--2---:R2:W-:Y:S01]  /*2df0*/  SYNCS.ARRIVE.TRANS64.RED.A1T0 RZ, [R2+URZ], RZ ;  /* 0x000000ff02ff79a7 */ /* 0x0045e200081004ff */
[----:B-1----:R-:W-:-:S02]  /*2e00*/  LOP3.LUT P3, RZ, R6, 0x1, RZ, 0xc0, !PT ;  /* 0x0000000106ff7812 */ /* 0x002fc4000786c0ff */
[----:B------:R-:W-:-:S04]  /*2e10*/  SEL R5, RZ, 0x1, P1 ;  /* 0x00000001ff057807 */ /* 0x000fc80000800000 */
[----:B------:R-:W-:Y:S02]  /*2e20*/  LOP3.LUT R10, R10, R5, RZ, 0x3c, !PT ;  /* 0x000000050a0a7212 */ /* 0x000fe400078e3cff */
[----:B--2---:R-:W-:-:S04]  /*2e30*/  SEL R2, RZ, 0x1, P0 ;  /* 0x00000001ff027807 */ /* 0x004fc80000000000 */
[----:B------:R-:W-:Y:S01]  /*2e40*/  LOP3.LUT R9, R9, R2, RZ, 0x3c, !PT ;  /* 0x0000000209097212 */ /* 0x000fe200078e3cff */
[----:B------:R-:W-:Y:S06]  /*2e50*/  @P3 BRA `(.L_x_53) ;  /* 0xfffffffc002c3947 */ /* 0x000fec000383ffff */
[----:B------:R-:W-:Y:S01]  /*2e60*/  ULEA UR4, UR5, UR6, 0x3 ;  /* 0x0000000605047291 */ /* 0x000fe2000f8e18ff */
[----:B------:R-:W-:-:S08]  /*2e70*/  SHF.L.U32 R3, R12, 0x1f, RZ ;  /* 0x0000001f0c037819 */ /* 0x000fd000000006ff */
[----:B------:R-:W1:Y:S02]  /*2e80*/  SYNCS.PHASECHK.TRANS64 P0, [UR4+0xa0], R3 ;  /* 0x0000a003ff0075a7 */ /* 0x000e640008001004 */
[----:B-1----:R-:W-:Y:S05]  /*2e90*/  @P0 BRA `(.L_x_54) ;  /* 0x0000000000080947 */ /* 0x002fea0003800000 */
[----:B------:R-:W1:Y:S02]  /*2ea0*/  SYNCS.PHASECHK.TRANS64.TRYWAIT P0, [UR4+0xa0], R3 ;  /* 0x0000a003ff0075a7 */ /* 0x000e640008001104 */
[----:B-1----:R-:W-:Y:S05]  /*2eb0*/  @!P0 BRA `(.L_x_55) ;  /* 0x0000005c00e48947 */ /* 0x002fea0003800000 */
.L_x_54:
[----:B------:R-:W-:-:S04]  /*2ec0*/  UIADD3 UR7, UPT, UPT, UR5, 0x1, URZ ;  /* 0x0000000105077890 */ /* 0x000fc8000fffe0ff */
[----:B------:R-:W-:-:S04]  /*2ed0*/  UISETP.NE.AND UP0, UPT, UR7, 0x2, UPT ;  /* 0x000000020700788c */ /* 0x000fc8000bf05270 */
[----:B------:R-:W-:Y:S02]  /*2ee0*/  USEL UR8, URZ, 0x1, UP0 ;  /* 0x00000001ff087887 */ /* 0x000fe40008000000 */
[----:B------:R-:W-:-:S04]  /*2ef0*/  USEL UR7, UR7, URZ, UP0 ;  /* 0x000000ff07077287 */ /* 0x000fc80008000000 */
[----:B------:R-:W-:Y:S01]  /*2f00*/  ULEA UR7, UR7, UR6, 0x3 ;  /* 0x0000000607077291 */ /* 0x000fe2000f8e18ff */
[----:B-1----:R-:W-:-:S04]  /*2f10*/  LOP3.LUT R3, R12, UR8, RZ, 0x3c, !PT ;  /* 0x000000080c037c12 */ /* 0x002fc8000f8e3cff */
[----:B------:R-:W-:-:S04]  /*2f20*/  SHF.L.U32 R0, R3, 0x1f, RZ ;  /* 0x0000001f03007819 */ /* 0x000fc800000006ff */
[----:B------:R-:W1:Y:S02]  /*2f30*/  SYNCS.PHASECHK.TRANS64 P0, [UR7+0xa0], R0 ;  /* 0x0000a000ff0075a7 */ /* 0x000e640008001007 */
[----:B-1----:R-:W-:Y:S05]  /*2f40*/  @P0 EXIT ;  /* 0x000000000000094d */ /* 0x002fea0003800000 */
[----:B------:R-:W-:Y:S02]  /*2f50*/  SHF.L.U32 R3, R3, 0x1f, RZ ;  /* 0x0000001f03037819 */ /* 0x000fe400000006ff */
[----:B------:R-:W-:-:S07]  /*2f60*/  MOV R0, UR7 ;  /* 0x0000000700007c02 */ /* 0x000fce0008000f00 */
.L_x_56:
[----:B-1----:R1:W2:Y:S02]  /*2f70*/  SYNCS.PHASECHK.TRANS64.TRYWAIT P0, [R0+URZ+0xa0], R3 ;  /* 0x0000a003000075a7 */ /* 0x0022a400080011ff */
[----:B--2---:R-:W-:Y:S05]  /*2f80*/  @!P0 NANOSLEEP.SYNCS 0x989680 ;  /* 0x009896800000895d */ /* 0x004fea0003900000 */
[----:B------:R-:W2:Y:S02]  /*2f90*/  @!P0 SYNCS.PHASECHK.TRANS64 P0, [R0+URZ+0xa0], R3 ;  /* 0x0000a003000085a7 */ /* 0x000ea400080010ff */
[----:B--2---:R-:W-:Y:S05]  /*2fa0*/  @P0 EXIT ;  /* 0x000000000000094d */ /* 0x004fea0003800000 */
[----:B------:R-:W-:Y:S05]  /*2fb0*/  BRA `(.L_x_56) ;  /* 0xfffffffc00ec7947 */ /* 0x000fea000383ffff */
.L_x_49:
[----:B------:R-:W-:Y:S05]  /*2fc0*/  BRA.U UP4, `(.L_x_57) ;  /* 0x0000000d04bc7547 */ /* 0x000fea000b800000 */
[----:B------:R-:W-:Y:S01]  /*2fd0*/  UMOV UR4, 0x40 ;  /* 0x0000004000047882 */ /* 0x000fe20000000000 */
[----:B------:R-:W-:Y:S01]  /*2fe0*/  NOP ;  /* 0x0000000000007918 */ /* 0x000fe20000000000 */
[----:B------:R-:W-:Y:S01]  /*2ff0*/  ULEA UR5, UR45, UR4, 0x18 ;  /* 0x000000042d057291 */ /* 0x000fe2000f8ec0ff */
[----:B------:R-:W-:Y:S02]  /*3000*/  UMOV UR6, 0x400 ;  /* 0x0000040000067882 */ /* 0x000fe40000000000 */
[----:B------:R-:W-:-:S06]  /*3010*/  ULEA UR6, UR45, UR6, 0x18 ;  /* 0x000000062d067291 */ /* 0x000fcc000f8ec0ff */
[----:B------:R-:W1:Y:S02]  /*3020*/  LDS.U8 R0, [UR5+0x1c] ;  /* 0x00001c05ff007984 */ /* 0x000e640008000000 */
[----:B-1----:R-:W-:-:S13]  /*3030*/  ISETP.NE.AND P0, PT, R0, RZ, PT ;  /* 0x000000ff0000720c */ /* 0x002fda0003f05270 */
[----:B------:R-:W-:Y:S05]  /*3040*/  @P0 BRA `(.L_x_58) ;  /* 0x0000000000580947 */ /* 0x000fea0003800000 */
[----:B------:R-:W-:-:S13]  /*3050*/  ELECT P0, URZ, PT ;  /* 0x0000000000ff782f */ /* 0x000fda0003800000 */
[----:B------:R-:W-:Y:S05]  /*3060*/  @!P0 BRA `(.L_x_59) ;  /* 0x0000000000608947 */ /* 0x000fea0003800000 */
[----:B------:R-:W-:Y:S01]  /*3070*/  UMOV UR4, 0x10 ;  /* 0x0000001000047882 */ /* 0x000fe20000000000 */
[----:B------:R-:W-:Y:S01]  /*3080*/  HFMA2 R0, -RZ, RZ, 0, 5.9604644775390625e-08 ;  /* 0x00000001ff007431 */ /* 0x000fe200000001ff */
[----:B------:R-:W-:-:S03]  /*3090*/  MOV R3, 0xffff ;  /* 0x0000ffff00037802 */ /* 0x000fc60000000f00 */
[----:B------:R-:W-:Y:S04]  /*30a0*/  DEPBAR.LE SB1, 0x36 ;  /* 0x00009d800000791a */ /* 0x000fe80000000000 */
[----:B------:R-:W1:Y:S02]  /*30b0*/  UTCATOMSWS.FIND_AND_SET.ALIGN UP0, UR4, UR4 ;  /* 0x00000004000475e3 */ /* 0x000e640008000800 */
[----:B-1----:R-:W-:Y:S01]  /*30c0*/  MOV R4, UR4 ;  /* 0x0000000400047c02 */ /* 0x002fe20008000f00 */
[----:B------:R-:W-:Y:S06]  /*30d0*/  BRA.U UP0, `(.L_x_60) ;  /* 0x0000000100187547 */ /* 0x000fec000b800000 */
.L_x_61:
[----:B------:R-:W-:Y:S05]  /*30e0*/  NANOSLEEP 0x64 ;  /* 0x000000640000795d */ /* 0x000fea0003800000 */
[----:B------:R-:W-:-:S05]  /*30f0*/  UMOV UR4, 0x10 ;  /* 0x0000001000047882 */ /* 0x000fca0000000000 */
[----:B------:R-:W-:Y:S04]  /*3100*/  DEPBAR.LE SB1, 0x36 ;  /* 0x00009d800000791a */ /* 0x000fe80000000000 */
[----:B------:R-:W1:Y:S02]  /*3110*/  UTCATOMSWS.FIND_AND_SET.ALIGN UP0, UR4, UR4 ;  /* 0x00000004000475e3 */ /* 0x000e640008000800 */
[----:B-1----:R-:W-:Y:S01]  /*3120*/  MOV R4, UR4 ;  /* 0x0000000400047c02 */ /* 0x002fe20008000f00 */
[----:B------:R-:W-:Y:S05]  /*3130*/  BRA.U !UP0, `(.L_x_61) ;  /* 0xfffffffd08e87547 */ /* 0x000fea000b83ffff */
.L_x_60:
[-C--:B------:R-:W-:Y:S02]  /*3140*/  SHF.L.U32 R3, R3, R4.reuse, RZ ;  /* 0x0000000403037219 */ /* 0x080fe400000006ff */
[----:B------:R-:W-:Y:S01]  /*3150*/  SHF.L.U32 R0, R0, R4, RZ ;  /* 0x0000000400007219 */ /* 0x000fe200000006ff */
[----:B------:R-:W-:Y:S02]  /*3160*/  IMAD.SHL.U32 R4, R4, 0x20, RZ ;  /* 0x0000002004047824 */ /* 0x000fe400078e00ff */
[----:B------:R1:W-:Y:S04]  /*3170*/  ATOMS.OR RZ, [UR5+0x14], R3 ;  /* 0x00001403ffff798c */ /* 0x0003e8000b000005 */
[----:B------:R1:W-:Y:S04]  /*3180*/  ATOMS.OR RZ, [UR5+0x18], R0 ;  /* 0x00001800ffff798c */ /* 0x0003e8000b000005 */
[----:B------:R1:W-:Y:S01]  /*3190*/  STS [UR6+0x140], R4 ;  /* 0x00014004ff007988 */ /* 0x0003e20008000806 */
[----:B------:R-:W-:Y:S05]  /*31a0*/  BRA `(.L_x_59) ;  /* 0x0000000000107947 */ /* 0x000fea0003800000 */
.L_x_58:
[----:B------:R-:W-:Y:S02]  /*31b0*/  MOV R0, 0xffffffff ;  /* 0xffffffff00007802 */ /* 0x000fe40000000f00 */
[----:B------:R-:W-:-:S03]  /*31c0*/  MOV R4, 0x31f0 ;  /* 0x000031f000047802 */ /* 0x000fc60000000f00 */
[----:B------:R1:W-:Y:S04]  /*31d0*/  STS [UR6+0x140], R0 ;  /* 0x00014000ff007988 */ /* 0x0003e80008000806 */
[----:B-1---5:R-:W-:Y:S05]  /*31e0*/  CALL.REL.NOINC `($__internal_1_$__cuda_sm10x_tcgen05_guardrail_trap_phase_invalid_during_alloc) ;  /* 0x0000006000a47944 */ /* 0x022fea0003c00000 */
.L_x_59:
[----:B------:R-:W-:Y:S05]  /*31f0*/  WARPSYNC.ALL ;  /* 0x0000000000007948 */ /* 0x000fea0003800000 */
[----:B------:R-:W2:Y:S01]  /*3200*/  S2UR UR4, SR_CgaCtaId ;  /* 0x00000000000479c3 */ /* 0x000ea20000008800 */
[----:B------:R-:W-:Y:S01]  /*3210*/  UMOV UR26, 0x400 ;  /* 0x00000400001a7882 */ /* 0x000fe20000000000 */
[----:B------:R-:W-:-:S06]  /*3220*/  NOP ;  /* 0x0000000000007918 */ /* 0x000fcc0000000000 */
[----:B------:R-:W-:Y:S06]  /*3230*/  BAR.ARV 0x6, 0xa0 ;  /* 0x0182800000007b1d */ /* 0x000fec0000002000 */
[----:B------:R-:W3:Y:S01]  /*3240*/  LDCU UR5, c[0x0][0x38c] ;  /* 0x00007180ff0577ac */ /* 0x000ee20008000800 */
[----:B------:R-:W-:Y:S01]  /*3250*/  LOP3.LUT R2, R2, 0xffff, RZ, 0xc0, !PT ;  /* 0x0000ffff02027812 */ /* 0x000fe200078ec0ff */
[----:B------:R-:W-:Y:S01]  /*3260*/  IMAD.MOV.U32 R11, RZ, RZ, 0x1 ;  /* 0x00000001ff0b7424 */ /* 0x000fe200078e00ff */
[----:B------:R-:W-:Y:S01]  /*3270*/  CS2R R8, SRZ ;  /* 0x0000000000087805 */ /* 0x000fe2000001ff00 */
[----:B------:R-:W4:Y:S01]  /*3280*/  LDCU UR7, c[0x0][0x38c] ;  /* 0x00007180ff0777ac */ /* 0x000f220008000800 */
[----:B------:R-:W-:Y:S01]  /*3290*/  R2UR UR27, R2 ;  /* 0x00000000021b72ca */ /* 0x000fe200000e0000 */
[----:B------:R-:W-:Y:S01]  /*32a0*/  IMAD.MOV.U32 R10, RZ, RZ, RZ ;  /* 0x000000ffff0a7224 */ /* 0x000fe200078e00ff */
[----:B------:R-:W-:Y:S01]  /*32b0*/  UMOV UR31, URZ ;  /* 0x000000ff001f7c82 */ /* 0x000fe20008000000 */
[----:B------:R-:W-:Y:S01]  /*32c0*/  UMOV UR22, URZ ;  /* 0x000000ff00167c82 */ /* 0x000fe20008000000 */
[----:B--2---:R-:W-:Y:S01]  /*32d0*/  ULEA UR26, UR4, UR26, 0x18 ;  /* 0x0000001a041a7291 */ /* 0x004fe2000f8ec0ff */
[----:B------:R-:W-:Y:S01]  /*32e0*/  UMOV UR38, 0x0 ;  /* 0x0000000000267882 */ /* 0x000fe20000000000 */
[----:B------:R-:W-:-:S02]  /*32f0*/  UMOV UR39, 0x8200010 ;  /* 0x0820001000277882 */ /* 0x000fc40000000000 */
[----:B------:R-:W-:Y:S02]  /*3300*/  UIADD3 UR4, UPT, UPT, UR26, 0x8400, URZ ;  /* 0x000084001a047890 */ /* 0x000fe4000fffe0ff */
[----:B------:R-:W-:Y:S02]  /*3310*/  UIADD3 UR6, UPT, UPT, UR26, 0x20400, URZ ;  /* 0x000204001a067890 */ /* 0x000fe4000fffe0ff */
[----:B---3--:R-:W-:Y:S01]  /*3320*/  UIADD3 UR5, UPT, UPT, UR5, 0x7f, URZ ;  /* 0x0000007f05057890 */ /* 0x008fe2000fffe0ff */
[----:B-1----:R-:W1:Y:S01]  /*3330*/  LDS R0, [UR26+0x140] ;  /* 0x0001401aff007984 */ /* 0x002e620008000800 */
[----:B------:R-:W-:Y:S01]  /*3340*/  UMOV UR36, 0x0 ;  /* 0x0000000000247882 */ /* 0x000fe20000000000 */
[----:B------:R-:W-:Y:S01]  /*3350*/  UMOV UR37, 0x8200010 ;  /* 0x0820001000257882 */ /* 0x000fe20000000000 */
[----:B------:R-:W-:Y:S02]  /*3360*/  USHF.R.S32.HI UR40, URZ, 0x1f, UR5 ;  /* 0x0000001fff287899 */ /* 0x000fe40008011405 */
[----:B----4-:R-:W-:-:S02]  /*3370*/  UISETP.GE.AND UP4, UPT, UR7, 0x1, UPT ;  /* 0x000000010700788c */ /* 0x010fc4000bf86270 */
[----:B------:R-:W-:Y:S02]  /*3380*/  ULEA.HI UR40, UR40, UR5, URZ, 0x7 ;  /* 0x0000000528287291 */ /* 0x000fe4000f8f38ff */
[----:B------:R-:W-:Y:S02]  /*3390*/  USHF.R.U32.HI UR5, URZ, 0x4, UR4 ;  /* 0x00000004ff057899 */ /* 0x000fe40008011604 */
[----:B------:R-:W-:Y:S02]  /*33a0*/  USHF.R.S32.HI UR40, URZ, 0x7, UR40 ;  /* 0x00000007ff287899 */ /* 0x000fe40008011428 */
[----:B------:R-:W-:Y:S02]  /*33b0*/  USHF.R.U32.HI UR4, URZ, 0x4, UR6 ;  /* 0x00000004ff047899 */ /* 0x000fe40008011606 */
[----:B------:R-:W-:Y:S02]  /*33c0*/  UISETP.LT.AND UP0, UPT, UR40, 0x1, UPT ;  /* 0x000000012800788c */ /* 0x000fe4000bf01270 */
[----:B------:R-:W-:-:S02]  /*33d0*/  ULOP3.LUT UR5, UR5, 0x3fff, URZ, 0xc0, !UPT ;  /* 0x00003fff05057892 */ /* 0x000fc4000f8ec0ff */
[----:B------:R-:W-:Y:S02]  /*33e0*/  ULOP3.LUT UR4, UR4, 0x3fff, URZ, 0xc0, !UPT ;  /* 0x00003fff04047892 */ /* 0x000fe4000f8ec0ff */
[----:B------:R-:W-:Y:S02]  /*33f0*/  USEL UR41, UR40, 0x1, !UP0 ;  /* 0x0000000128297887 */ /* 0x000fe4000c000000 */
[----:B------:R-:W-:Y:S02]  /*3400*/  ULOP3.LUT UR28, UR5, 0x10000, URZ, 0xfc, !UPT ;  /* 0x00010000051c7892 */ /* 0x000fe4000f8efcff */
[----:B------:R-:W-:Y:S02]  /*3410*/  ULOP3.LUT UR29, UR4, 0x10000, URZ, 0xfc, !UPT ;  /* 0x00010000041d7892 */ /* 0x000fe4000f8efcff */
[----:B------:R-:W-:Y:S01]  /*3420*/  UIADD3 UR41, UPT, UPT, -UR41, URZ, URZ ;  /* 0x000000ff29297290 */ /* 0x000fe2000fffe1ff */
[----:B------:R-:W-:Y:S01]  /*3430*/  UMOV UR34, 0x0 ;  /* 0x0000000000227882 */ /* 0x000fe20000000000 */
[----:B------:R-:W-:Y:S01]  /*3440*/  UMOV UR35, 0x8200010 ;  /* 0x0820001000237882 */ /* 0x000fe20000000000 */
[----:B------:R-:W-:Y:S01]  /*3450*/  UMOV UR32, 0x0 ;  /* 0x0000000000207882 */ /* 0x000fe20000000000 */
[----:B------:R-:W-:Y:S01]  /*3460*/  UMOV UR33, 0x8200010 ;  /* 0x0820001000217882 */ /* 0x000fe20000000000 */
[----:B-1----:R-:W-:-:S15]  /*3470*/  R2UR UR42, R0 ;  /* 0x00000000002a72ca */ /* 0x002fde00000e0000 */
.L_x_68:
[----:B------:R-:W-:Y:S02]  /*3480*/  LEA R0, R10, UR26, 0x3 ;  /* 0x0000001a0a007c11 */ /* 0x000fe4000f8e18ff */
[----:B------:R-:W-:Y:S02]  /*3490*/  SHF.L.U32 R5, R9, 0x1f, RZ ;  /* 0x0000001f09057819 */ /* 0x000fe400000006ff */
[----:B------:R-:W-:Y:S01]  /*34a0*/  PLOP3.LUT P0, PT, PT, PT, UP4, 0x80, 0x8 ;  /* 0x000000000008781c */ /* 0x000fe20003f0f048 */
[----:B------:R-:W-:Y:S01]  /*34b0*/  VIADD R3, R0, 0xa0 ;  /* 0x000000a000037836 */ /* 0x000fe20000000000 */
[----:B-1----:R-:W1:Y:S02]  /*34c0*/  SYNCS.PHASECHK.TRANS64.TRYWAIT P1, [R0+URZ+0x90], R5 ;  /* 0x00009005000075a7 */ /* 0x002e6400080211ff */
[----:B-1-3--:R-:W-:Y:S09]  /*34d0*/  @!P1 BRA `(.L_x_62) ;  /* 0x0000005800749947 */ /* 0x00aff20003800000 */
.L_x_134:
[----:B------:R-:W-:Y:S01]  /*34e0*/  LEA R4, R10, UR26, 0x4 ;  /* 0x0000001a0a047c11 */ /* 0x000fe2000f8e20ff */
[----:B------:R-:W-:Y:S01]  /*34f0*/  @UP4 ULEA UR4, UR22, UR26, 0x3 ;  /* 0x0000001a16044291 */ /* 0x000fe2000f8e18ff */
[----:B------:R-:W-:Y:S01]  /*3500*/  PLOP3.LUT P2, PT, PT, PT, PT, 0x80, 0x8 ;  /* 0x000000000008781c */ /* 0x000fe20003f4f070 */
[----:B------:R-:W-:Y:S01]  /*3510*/  ULEA UR30, UR31, UR26, 0x3 ;  /* 0x0000001a1f1e7291 */ /* 0x000fe2000f8e18ff */
[----:B------:R-:W-:Y:S01]  /*3520*/  PRMT R3, RZ, 0x654, R3 ;  /* 0x00000654ff037816 */ /* 0x000fe20000000003 */
[----:B------:R-:W-:Y:S01]  /*3530*/  ULEA UR11, UR31, UR42, 0x7 ;  /* 0x0000002a1f0b7291 */ /* 0x000fe2000f8e38ff */
[----:B-1----:R-:W1:Y:S01]  /*3540*/  LDS.128 R4, [R4+0x120] ;  /* 0x0001200004047984 */ /* 0x002e620000000c00 */
[----:B------:R-:W-:Y:S02]  /*3550*/  @P0 SHF.L.U32 R2, R8, 0x1f, RZ ;  /* 0x0000001f08020819 */ /* 0x000fe400000006ff */
[----:B------:R-:W-:Y:S01]  /*3560*/  SHF.L.U32 R0, R11, 0x1f, RZ ;  /* 0x0000001f0b007819 */ /* 0x000fe200000006ff */
[----:B------:R-:W-:Y:S01]  /*3570*/  @!PT LDS RZ, [RZ] ;  /* 0x00000000fffff984 */ /* 0x000fe20000000800 */
[----:B------:R-:W-:Y:S01]  /*3580*/  @!PT LDS RZ, [RZ] ;  /* 0x00000000fffff984 */ /* 0x000fe20000000800 */
[----:B------:R-:W-:Y:S01]  /*3590*/  @!PT LDS RZ, [RZ] ;  /* 0x00000000fffff984 */ /* 0x000fe20000000800 */
[----:B------:R-:W-:Y:S01]  /*35a0*/  @!PT LDS RZ, [RZ] ;  /* 0x00000000fffff984 */ /* 0x000fe20000000800 */
[----:B------:R2:W-:Y:S06]  /*35b0*/  MEMBAR.ALL.CTA ;  /* 0x0000000000007992 */ /* 0x0005ec0000008000 */
[----:B--2---:R-:W2:Y:S02]  /*35c0*/  FENCE.VIEW.ASYNC.S ;  /* 0x00000000000073c6 */ /* 0x004ea40000000000 */
[----:B--2---:R2:W-:Y:S01]  /*35d0*/  SYNCS.ARRIVE.TRANS64.RED.A1T0 RZ, [R3+URZ], RZ ;  /* 0x000000ff03ff79a7 */ /* 0x0045e200081004ff */
[----:B------:R2:W3:Y:S01]  /*35e0*/  @P0 SYNCS.PHASECHK.TRANS64.TRYWAIT P2, [UR4], R2 ;  /* 0x00000002ff0005a7 */ /* 0x0004e20008041104 */
[----:B-1----:R-:W-:Y:S01]  /*35f0*/  LOP3.LUT P1, RZ, R6, 0x1, RZ, 0xc0, !PT ;  /* 0x0000000106ff7812 */ /* 0x002fe2000782c0ff */
[----:B------:R-:W1:Y:S02]  /*3600*/  SYNCS.PHASECHK.TRANS64.TRYWAIT P0, [UR30+0xd0], R0 ;  /* 0x0000d000ff0075a7 */ /* 0x000e64000800111e */
[----:B-123--:R-:W-:Y:S10]  /*3610*/  @!P0 BRA `(.L_x_63) ;  /* 0x0000005800388947 */ /* 0x00eff40003800000 */
.L_x_136:
[----:B------:R-:W-:Y:S01]  /*3620*/  IADD3 R10, PT, PT, R10, 0x1, RZ ;  /* 0x000000010a0a7810 */ /* 0x000fe20007ffe0ff */
[----:B------:R-:W-:Y:S06]  /*3630*/  BRA.U !UP4, `(.L_x_64) ;  /* 0x000000010cc07547 */ /* 0x000fec000b800000 */
[----:B------:R-:W-:Y:S01]  /*3640*/  UPLOP3.LUT UP2, UPT, UPT, UPT, UPT, 0x40, 0x4 ;  /* 0x000000000004789c */ /* 0x000fe20003f4e870 */
[----:B------:R-:W-:Y:S01]  /*3650*/  UMOV UR24, UR41 ;  /* 0x0000002900187c82 */ /* 0x000fe20008000000 */
[----:B------:R-:W-:Y:S01]  /*3660*/  UMOV UR23, UR40 ;  /* 0x0000002800177c82 */ /* 0x000fe20008000000 */
[----:B------:R-:W-:-:S08]  /*3670*/  UMOV UR10, UR22 ;  /* 0x00000016000a7c82 */ /* 0x000fd00008000000 */
.L_x_67:
[----:B------:R-:W-:Y:S02]  /*3680*/  UIADD3 UR24, UPT, UPT, UR24, 0x1, URZ ;  /* 0x0000000118187890 */ /* 0x000fe4000fffe0ff */
[----:B--2---:R-:W-:Y:S02]  /*3690*/  ULEA UR5, UR10, UR26, 0x3 ;  /* 0x0000001a0a057291 */ /* 0x004fe4000f8e18ff */
[----:B------:R-:W-:Y:S01]  /*36a0*/  UISETP.NE.AND UP3, UPT, UR24, URZ, UPT ;  /* 0x000000ff1800728c */ /* 0x000fe2000bf65270 */
[----:B---3--:R-:W-:Y:S10]  /*36b0*/  @P2 BRA `(.L_x_65) ;  /* 0x00000000000c2947 */ /* 0x008ff40003800000 */
[----:B-1----:R-:W-:Y:S04]  /*36c0*/  SHF.L.U32 R3, R8, 0x1f, RZ ;  /* 0x0000001f08037819 */ /* 0x002fe800000006ff */
[----:B------:R-:W1:Y:S02]  /*36d0*/  SYNCS.PHASECHK.TRANS64.TRYWAIT P0, [UR5], R3 ;  /* 0x00000003ff0075a7 */ /* 0x000e640008001105 */
[----:B-1----:R-:W-:Y:S05]  /*36e0*/  @!P0 BRA `(.L_x_66) ;  /* 0x00000058001c8947 */ /* 0x002fea0003800000 */
.L_x_65:
[----:B------:R-:W-:Y:S01]  /*36f0*/  UISETP.NE.AND UP0, UPT, UR23, 0x1, UPT ;  /* 0x000000011700788c */ /* 0x000fe2000bf05270 */
[----:B------:R-:W-:Y:S01]  /*3700*/  PLOP3.LUT P2, PT, PT, PT, PT, 0x80, 0x8 ;  /* 0x000000000008781c */ /* 0x000fe20003f4f070 */
[----:B------:R-:W-:Y:S02]  /*3710*/  UIADD3 UR4, UPT, UPT, UR10, 0x1, URZ ;  /* 0x000000010a047890 */ /* 0x000fe4000fffe0ff */
[----:B------:R-:W-:Y:S02]  /*3720*/  UIADD3 UR25, UPT, UPT, UR5, 0x30, URZ ;  /* 0x0000003005197890 */ /* 0x000fe4000fffe0ff */
[----:B------:R-:W-:Y:S01]  /*3730*/  UISETP.NE.AND UP1, UPT, UR4, 0x6, UPT ;  /* 0x000000060400788c */ /* 0x000fe2000bf25270 */
[----:B------:R-:W-:Y:S01]  /*3740*/  PLOP3.LUT P0, PT, PT, PT, UP0, 0x80, 0x8 ;  /* 0x000000000008781c */ /* 0x000fe20003f0f008 */
[----:B------:R-:W-:Y:S02]  /*3750*/  UIADD3 UR23, UPT, UPT, UR23, -0x1, URZ ;  /* 0xffffffff17177890 */ /* 0x000fe4000fffe0ff */
[----:B------:R-:W-:Y:S02]  /*3760*/  USEL UR6, URZ, 0x1, UP1 ;  /* 0x00000001ff067887 */ /* 0x000fe40008800000 */
[----:B------:R-:W-:Y:S01]  /*3770*/  USEL UR22, UR4, URZ, UP1 ;  /* 0x000000ff04167287 */ /* 0x000fe20008800000 */
[----:B------:R-:W-:Y:S01]  /*3780*/  UMOV UR7, 0x40004040 ;  /* 0x4000404000077882 */ /* 0x000fe20000000000 */
[----:B------:R-:W-:Y:S02]  /*3790*/  UMOV UR5, 0x40004040 ;  /* 0x4000404000057882 */ /* 0x000fe40000000000 */
[----:B------:R-:W-:Y:S01]  /*37a0*/  @UP0 ULEA UR4, UR22, UR26, 0x3 ;  /* 0x0000001a16040291 */ /* 0x000fe2000f8e18ff */
[----:B------:R-:W-:Y:S01]  /*37b0*/  LOP3.LUT R8, R8, UR6, RZ, 0x3c, !PT ;  /* 0x0000000608087c12 */ /* 0x000fe2000f8e3cff */
[----:B------:R-:W-:Y:S01]  /*37c0*/  ULEA UR6, UR10, UR29, 0xa ;  /* 0x0000001d0a067291 */ /* 0x000fe2000f8e50ff */
[----:B------:R-:W-:Y:S02]  /*37d0*/  UMOV UR21, 0x40004040 ;  /* 0x4000404000157882 */ /* 0x000fe40000000000 */
[----:B-1----:R-:W-:Y:S01]  /*37e0*/  @P0 SHF.L.U32 R0, R8, 0x1f, RZ ;  /* 0x0000001f08000819 */ /* 0x002fe200000006ff */
[----:B------:R-:W-:Y:S02]  /*37f0*/  UIADD3 UR20, UPT, UPT, UR6, 0x2, URZ ;  /* 0x0000000206147890 */ /* 0x000fe4000fffe0ff */
[----:B------:R-:W-:Y:S01]  /*3800*/  UIADD3 UR16, UPT, UPT, UR6, 0x4, URZ ;  /* 0x0000000406107890 */ /* 0x000fe2000fffe0ff */
[----:B------:R2:W3:Y:S01]  /*3810*/  @P0 SYNCS.PHASECHK.TRANS64.TRYWAIT P2, [UR4], R0 ;  /* 0x00000000ff0005a7 */ /* 0x0004e20008041104 */
[----:B------:R-:W-:Y:S02]  /*3820*/  ULEA UR4, UR10, UR28, 0xa ;  /* 0x0000001c0a047291 */ /* 0x000fe4000f8e50ff */
[----:B------:R-:W-:Y:S02]  /*3830*/  UIADD3 UR12, UPT, UPT, UR6, 0x6, URZ ;  /* 0x00000006060c7890 */ /* 0x000fe4000fffe0ff */
[----:B------:R-:W-:Y:S02]  /*3840*/  UIADD3 UR18, UPT, UPT, UR4, 0x2, URZ ;  /* 0x0000000204127890 */ /* 0x000fe4000fffe0ff */
[----:B------:R-:W-:Y:S02]  /*3850*/  UIADD3 UR14, UPT, UPT, UR4, 0x4, URZ ;  /* 0x00000004040e7890 */ /* 0x000fe4000fffe0ff */
[----:B------:R-:W-:Y:S01]  /*3860*/  UIADD3 UR8, UPT, UPT, UR4, 0x6, URZ ;  /* 0x0000000604087890 */ /* 0x000fe2000fffe0ff */
[----:B------:R2:W-:Y:S01]  /*3870*/  UTCQMMA gdesc[UR4], gdesc[UR6], tmem[UR11], tmem[UR38], idesc[UR39], UP2 ;  /* 0x00ff2606040075ea */ /* 0x0005e2000900030b */
[----:B------:R-:W-:Y:S01]  /*3880*/  UPLOP3.LUT UP2, UPT, UPT, UPT, UPT, 0x80, 0x8 ;  /* 0x000000000008789c */ /* 0x000fe20003f4f070 */
[----:B------:R-:W-:Y:S01]  /*3890*/  UMOV UR19, 0x40004040 ;  /* 0x4000404000137882 */ /* 0x000fe20000000000 */
[----:B------:R-:W-:Y:S01]  /*38a0*/  UMOV UR17, 0x40004040 ;  /* 0x4000404000117882 */ /* 0x000fe20000000000 */
[----:B------:R2:W-:Y:S01]  /*38b0*/  UTCQMMA gdesc[UR18], gdesc[UR20], tmem[UR11], tmem[UR36], idesc[UR37], UPT ;  /* 0x00ff2414120075ea */ /* 0x0005e2000b80030b */
[----:B------:R-:W-:Y:S01]  /*38c0*/  UMOV UR15, 0x40004040 ;  /* 0x40004040000f7882 */ /* 0x000fe20000000000 */
[----:B------:R-:W-:Y:S01]  /*38d0*/  UMOV UR13, 0x40004040 ;  /* 0x40004040000d7882 */ /* 0x000fe20000000000 */
[----:B------:R-:W-:Y:S01]  /*38e0*/  UMOV UR9, 0x40004040 ;  /* 0x4000404000097882 */ /* 0x000fe20000000000 */
[----:B------:R2:W-:Y:S01]  /*38f0*/  UTCQMMA gdesc[UR14], gdesc[UR16], tmem[UR11], tmem[UR34], idesc[UR35], UPT ;  /* 0x00ff22100e0075ea */ /* 0x0005e2000b80030b */
[----:B------:R2:W-:Y:S01]  /*3900*/  UTCQMMA gdesc[UR8], gdesc[UR12], tmem[UR11], tmem[UR32], idesc[UR33], UPT ;  /* 0x00ff200c080075ea */ /* 0x0005e2000b80030b */
[----:B------:R2:W-:Y:S01]  /*3910*/  UTCBAR.MULTICAST [UR25], URZ, UR27 ;  /* 0x000000ff190073e9 */ /* 0x0005e2000800081b */
[----:B------:R-:W-:Y:S01]  /*3920*/  UMOV UR10, UR22 ;  /* 0x00000016000a7c82 */ /* 0x000fe20008000000 */
[----:B------:R-:W-:Y:S05]  /*3930*/  BRA.U UP3, `(.L_x_67) ;  /* 0xfffffffd03507547 */ /* 0x000fea000b83ffff */
.L_x_64:
[----:B--2---:R-:W-:Y:S01]  /*3940*/  UIADD3 UR4, UPT, UPT, UR31, 0x1, URZ ;  /* 0x000000011f047890 */ /* 0x004fe2000fffe0ff */
[C---:B------:R-:W-:Y:S01]  /*3950*/  ISETP.NE.AND P0, PT, R10.reuse, 0x2, PT ;  /* 0x000000020a00780c */ /* 0x040fe20003f05270 */
[----:B------:R-:W-:Y:S02]  /*3960*/  UIADD3 UR5, UPT, UPT, UR30, 0xb0, URZ ;  /* 0x000000b01e057890 */ /* 0x000fe4000fffe0ff */
[----:B------:R-:W-:Y:S01]  /*3970*/  UISETP.NE.AND UP0, UPT, UR4, 0x4, UPT ;  /* 0x000000040400788c */ /* 0x000fe2000bf05270 */
[----:B-1----:R-:W-:Y:S02]  /*3980*/  SEL R0, RZ, 0x1, P0 ;  /* 0x00000001ff007807 */ /* 0x002fe40000000000 */
[----:B------:R-:W-:Y:S01]  /*3990*/  SEL R10, R10, RZ, P0 ;  /* 0x000000ff0a0a7207 */ /* 0x000fe20000000000 */
[----:B------:R-:W-:Y:S01]  /*39a0*/  USEL UR6, URZ, 0x1, UP0 ;  /* 0x00000001ff067887 */ /* 0x000fe20008000000 */
[----:B------:R-:W-:Y:S01]  /*39b0*/  LOP3.LUT R9, R9, R0, RZ, 0x3c, !PT ;  /* 0x0000000009097212 */ /* 0x000fe200078e3cff */
[----:B------:R-:W-:Y:S01]  /*39c0*/  USEL UR31, UR4, URZ, UP0 ;  /* 0x000000ff041f7287 */ /* 0x000fe20008000000 */
[----:B------:R1:W-:Y:S03]  /*39d0*/  UTCBAR [UR5], URZ ;  /* 0x000000ff050073e9 */ /* 0x0003e600080000ff */
[----:B------:R-:W-:Y:S01]  /*39e0*/  LOP3.LUT R11, R11, UR6, RZ, 0x3c, !PT ;  /* 0x000000060b0b7c12 */ /* 0x000fe2000f8e3cff */
[----:B------:R-:W-:Y:S07]  /*39f0*/  @P1 BRA `(.L_x_68) ;  /* 0xfffffff800a01947 */ /* 0x000fee000383ffff */
[----:B------:R-:W2:Y:S01]  /*3a00*/  S2UR UR8, SR_CgaCtaId ;  /* 0x00000000000879c3 */ /* 0x000ea20000008800 */
[----:B------:R-:W-:Y:S01]  /*3a10*/  ELECT P0, URZ, PT ;  /* 0x0000000000ff782f */ /* 0x000fe20003800000 */
[----:B------:R-:W-:Y:S01]  /*3a20*/  IMAD.MOV.U32 R0, RZ, RZ, 0x1 ;  /* 0x00000001ff007424 */ /* 0x000fe200078e00ff */
[----:B------:R-:W-:Y:S01]  /*3a30*/  UIADD3 UR26, UPT, UPT, UR26, 0xd0, URZ ;  /* 0x000000d01a1a7890 */ /* 0x000fe2000fffe0ff */
[----:B------:R-:W-:Y:S01]  /*3a40*/  SHF.L.U32 R3, R11, 0x1f, RZ ;  /* 0x0000001f0b037819 */ /* 0x000fe200000006ff */
[----:B------:R-:W-:-:S03]  /*3a50*/  UMOV UR4, 0x40 ;  /* 0x0000004000047882 */ /* 0x000fc60000000000 */
[----:B------:R-:W-:Y:S01]  /*3a60*/  UVIRTCOUNT.DEALLOC.SMPOOL 0x80 ;  /* 0x000000800000784c */ /* 0x000fe20000000000 */
[----:B--2---:R-:W-:Y:S02]  /*3a70*/  ULEA UR8, UR8, UR4, 0x18 ;  /* 0x0000000408087291 */ /* 0x004fe4000f8ec0ff */
[----:B------:R-:W-:-:S07]  /*3a80*/  ULEA UR4, UR31, UR26, 0x3 ;  /* 0x0000001a1f047291 */ /* 0x000fce000f8e18ff */
[----:B------:R2:W-:Y:S02]  /*3a90*/  @P0 STS.U8 [UR8+0x1c], R0 ;  /* 0x00001c00ff000988 */ /* 0x0005e40008000008 */
[----:B------:R-:W4:Y:S02]  /*3aa0*/  SYNCS.PHASECHK.TRANS64.TRYWAIT P0, [UR4], R3 ;  /* 0x00000003ff0075a7 */ /* 0x000f240008001104 */
[----:B--2-4-:R-:W-:Y:S05]  /*3ab0*/  @!P0 BRA `(.L_x_69) ;  /* 0x0000005400408947 */ /* 0x014fea0003800000 */
.L_x_139:
[----:B------:R-:W-:-:S04]  /*3ac0*/  UIADD3 UR4, UPT, UPT, UR31, 0x1, URZ ;  /* 0x000000011f047890 */ /* 0x000fc8000fffe0ff */
[----:B------:R-:W-:-:S04]  /*3ad0*/  UISETP.NE.AND UP0, UPT, UR4, 0x4, UPT ;  /* 0x000000040400788c */ /* 0x000fc8000bf05270 */
[----:B------:R-:W-:Y:S02]  /*3ae0*/  USEL UR6, URZ, 0x1, UP0 ;  /* 0x00000001ff067887 */ /* 0x000fe40008000000 */
[----:B------:R-:W-:-:S04]  /*3af0*/  USEL UR4, UR4, URZ, UP0 ;  /* 0x000000ff04047287 */ /* 0x000fc80008000000 */
[----:B-1----:R-:W-:Y:S01]  /*3b00*/  ULEA UR5, UR4, UR26, 0x3 ;  /* 0x0000001a04057291 */ /* 0x002fe2000f8e18ff */
[----:B------:R-:W-:-:S04]  /*3b10*/  LOP3.LUT R2, R11, UR6, RZ, 0x3c, !PT ;  /* 0x000000060b027c12 */ /* 0x000fc8000f8e3cff */
[----:B--2---:R-:W-:-:S04]  /*3b20*/  SHF.L.U32 R3, R2, 0x1f, RZ ;  /* 0x0000001f02037819 */ /* 0x004fc800000006ff */
[----:B------:R-:W1:Y:S02]  /*3b30*/  SYNCS.PHASECHK.TRANS64.TRYWAIT P0, [UR5], R3 ;  /* 0x00000003ff0075a7 */ /* 0x000e640008001105 */
[----:B-1----:R-:W-:Y:S05]  /*3b40*/  @!P0 BRA `(.L_x_70) ;  /* 0x0000005400348947 */ /* 0x002fea0003800000 */
.L_x_141:
        /* <DEDUP_REMOVED lines=9> */
.L_x_143:
[----:B------:R-:W-:-:S04]  /*3be0*/  UIADD3 UR4, UPT, UPT, UR4, 0x1, URZ ;  /* 0x0000000104047890 */ /* 0x000fc8000fffe0ff */
[----:B------:R-:W-:-:S04]  /*3bf0*/  UISETP.NE.AND UP0, UPT, UR4, 0x4, UPT ;  /* 0x000000040400788c */ /* 0x000fc8000bf05270 */
[----:B------:R-:W-:Y:S02]  /*3c00*/  USEL UR5, URZ, 0x1, UP0 ;  /* 0x00000001ff057887 */ /* 0x000fe40008000000 */
[----:B------:R-:W-:-:S04]  /*3c10*/  USEL UR4, UR4, URZ, UP0 ;  /* 0x000000ff04047287 */ /* 0x000fc80008000000 */
[----:B------:R-:W-:Y:S01]  /*3c20*/  ULEA UR4, UR4, UR26, 0x3 ;  /* 0x0000001a04047291 */ /* 0x000fe2000f8e18ff */
[----:B-1----:R-:W-:-:S04]  /*3c30*/  LOP3.LUT R3, R2, UR5, RZ, 0x3c, !PT ;  /* 0x0000000502037c12 */ /* 0x002fc8000f8e3cff */
[----:B------:R-:W-:-:S04]  /*3c40*/  SHF.L.U32 R3, R3, 0x1f, RZ ;  /* 0x0000001f03037819 */ /* 0x000fc800000006ff */
[----:B------:R-:W1:Y:S02]  /*3c50*/  SYNCS.PHASECHK.TRANS64.TRYWAIT P0, [UR4], R3 ;  /* 0x00000003ff0075a7 */ /* 0x000e640008001104 */
[----:B-1----:R-:W-:Y:S05]  /*3c60*/  @!P0 BRA `(.L_x_72) ;  /* 0x00000054001c8947 */ /* 0x002fea0003800000 */
.L_x_145:
[----:B------:R-:W-:Y:S01]  /*3c70*/  NOP ;  /* 0x0000000000007918 */ /* 0x000fe20000000000 */
[----:B-1----:R-:W1:Y:S01]  /*3c80*/  LDS R0, [UR8+0x14] ;  /* 0x00001408ff007984 */ /* 0x002e620008000800 */
[----:B------:R-:W-:Y:S01]  /*3c90*/  ULOP3.LUT UR4, UR42, 0xffff, URZ, 0xc0, !UPT ;  /* 0x0000ffff2a047892 */ /* 0x000fe2000f8ec0ff */
[----:B------:R-:W-:Y:S01]  /*3ca0*/  UMOV UR5, 0xffff ;  /* 0x0000ffff00057882 */ /* 0x000fe20000000000 */
[----:B------:R-:W-:Y:S02]  /*3cb0*/  UMOV UR6, 0x1 ;  /* 0x0000000100067882 */ /* 0x000fe40000000000 */
[----:B------:R-:W-:-:S04]  /*3cc0*/  USHF.R.U32.HI UR4, URZ, 0x5, UR4 ;  /* 0x00000005ff047899 */ /* 0x000fc80008011604 */
[----:B------:R-:W-:Y:S02]  /*3cd0*/  USHF.L.U32 UR5, UR5, UR4, URZ ;  /* 0x0000000405057299 */ /* 0x000fe400080006ff */
[----:B------:R-:W-:-:S04]  /*3ce0*/  USHF.L.U32 UR4, UR6, UR4, URZ ;  /* 0x0000000406047299 */ /* 0x000fc800080006ff */
[----:B-1----:R-:W-:-:S04]  /*3cf0*/  LOP3.LUT R0, R0, UR5, RZ, 0xc0, !PT ;  /* 0x0000000500007c12 */ /* 0x002fc8000f8ec0ff */
[----:B------:R-:W-:-:S13]  /*3d00*/  ISETP.NE.AND P0, PT, R0, UR5, PT ;  /* 0x0000000500007c0c */ /* 0x000fda000bf05270 */
[----:B------:R-:W-:Y:S05]  /*3d10*/  @P0 BRA `(.L_x_73) ;  /* 0x0000000000580947 */ /* 0x000fea0003800000 */
[----:B------:R-:W1:Y:S02]  /*3d20*/  LDS R0, [UR8+0x18] ;  /* 0x00001808ff007984 */ /* 0x000e640008000800 */
[----:B-1----:R-:W-:-:S04]  /*3d30*/  LOP3.LUT R0, R0, UR4, RZ, 0xc0, !PT ;  /* 0x0000000400007c12 */ /* 0x002fc8000f8ec0ff */
[----:B------:R-:W-:-:S13]  /*3d40*/  ISETP.NE.AND P0, PT, R0, UR4, PT ;  /* 0x0000000400007c0c */ /* 0x000fda000bf05270 */
[----:B------:R-:W-:Y:S05]  /*3d50*/  @P0 BRA `(.L_x_74) ;  /* 0x00000000003c0947 */ /* 0x000fea0003800000 */
[----:B------:R-:W1:Y:S01]  /*3d60*/  S2R R2, SR_LANEID ;  /* 0x0000000000027919 */ /* 0x000e620000000000 */
[----:B------:R-:W-:Y:S01]  /*3d70*/  ULOP3.LUT UR5, URZ, UR5, URZ, 0x33, !UPT ;  /* 0x00000005ff057292 */ /* 0x000fe2000f8e33ff */
[----:B------:R-:W-:Y:S01]  /*3d80*/  LOP3.LUT R4, RZ, UR4, RZ, 0x33, !PT ;  /* 0x00000004ff047c12 */ /* 0x000fe2000f8e33ff */
[----:B------:R-:W-:Y:S02]  /*3d90*/  VOTEU.ANY UR4, UPT, PT ;  /* 0x0000000000047886 */ /* 0x000fe400038e0100 */
[----:B------:R-:W-:Y:S01]  /*3da0*/  UFLO.U32 UR4, UR4 ;  /* 0x00000004000472bd */ /* 0x000fe200080e0000 */
[----:B------:R-:W2:Y:S01]  /*3db0*/  REDUX UR6, R4 ;  /* 0x00000000040673c4 */ /* 0x000ea20000000000 */
[----:B------:R-:W-:-:S06]  /*3dc0*/  IMAD.U32 R0, RZ, RZ, UR5 ;  /* 0x00000005ff007e24 */ /* 0x000fcc000f8e00ff */
[----:B------:R4:W-:Y:S01]  /*3dd0*/  UTCATOMSWS.AND URZ, UR5 ;  /* 0x0000000500ff79e3 */ /* 0x0009e20008000000 */
[----:B------:R-:W3:Y:S01]  /*3de0*/  REDUX UR7, R0 ;  /* 0x00000000000773c4 */ /* 0x000ee20000000000 */
[----:B-1----:R-:W-:Y:S01]  /*3df0*/  ISETP.EQ.U32.AND P0, PT, R2, UR4, PT ;  /* 0x0000000402007c0c */ /* 0x002fe2000bf02070 */
[----:B--2---:R-:W-:Y:S01]  /*3e00*/  IMAD.U32 R2, RZ, RZ, UR6 ;  /* 0x00000006ff027e24 */ /* 0x004fe2000f8e00ff */
[----:B---3--:R-:W-:-:S11]  /*3e10*/  MOV R3, UR7 ;  /* 0x0000000700037c02 */ /* 0x008fd60008000f00 */
[----:B------:R4:W-:Y:S04]  /*3e20*/  @P0 ATOMS.AND RZ, [UR8+0x14], R3 ;  /* 0x00001403ffff098c */ /* 0x0009e8000a800008 */
[----:B------:R4:W-:Y:S01]  /*3e30*/  @P0 ATOMS.AND RZ, [UR8+0x18], R2 ;  /* 0x00001802ffff098c */ /* 0x0009e2000a800008 */
[----:B------:R-:W-:Y:S05]  /*3e40*/  BRA `(.L_x_75) ;  /* 0x0000000000147947 */ /* 0x000fea0003800000 */
.L_x_74:
[----:B------:R-:W-:Y:S02]  /*3e50*/  MOV R2, 0x3e70 ;  /* 0x00003e7000027802 */ /* 0x000fe40000000f00 */
[----:B---3-5:R-:W-:Y:S05]  /*3e60*/  CALL.REL.NOINC `($__internal_0_$__cuda_sm10x_tcgen05_guardrail_trap_col_being_dealloced_not_returned_by_alloc) ;  /* 0x0000005400787944 */ /* 0x028fea0003c00000 */
[----:B------:R-:W-:Y:S05]  /*3e70*/  BRA `(.L_x_75) ;  /* 0x0000000000087947 */ /* 0x000fea0003800000 */
.L_x_73:
[----:B------:R-:W-:Y:S02]  /*3e80*/  MOV R2, 0x3ea0 ;  /* 0x00003ea000027802 */ /* 0x000fe40000000f00 */
[----:B---3-5:R-:W-:Y:S05]  /*3e90*/  CALL.REL.NOINC `($__internal_2_$__cuda_sm10x_tcgen05_guardrail_trap_unallocated_columns_being_dealloced) ;  /* 0x0000005400847944 */ /* 0x028fea0003c00000 */
.L_x_75:
[----:B------:R-:W-:Y:S01]  /*3ea0*/  NOP ;  /* 0x0000000000007918 */ /* 0x000fe20000000000 */
[----:B----4-:R-:W-:Y:S05]  /*3eb0*/  EXIT ;  /* 0x000000000000794d */ /* 0x010fea0003800000 */
.L_x_57:
[----:B------:R-:W-:-:S09]  /*3ec0*/  UISETP.NE.OR UP0, UPT, UR17, 0x3, !UP3 ;  /* 0x000000031100788c */ /* 0x000fd2000df05670 */
[----:B------:R-:W-:Y:S05]  /*3ed0*/  BRA.U UP0, `(.L_x_76) ;  /* 0x0000000d00807547 */ /* 0x000fea000b800000 */
[----:B------:R-:W1:Y:S01]  /*3ee0*/  LDCU UR32, c[0x0][0x370] ;  /* 0x00006e00ff2077ac */ /* 0x000e620008000800 */
[----:B------:R-:W2:Y:S01]  /*3ef0*/  LDC.64 R16, c[0x0][0x348] ;  /* 0x0000d200ff107b82 */ /* 0x000ea20000000a00 */
[----:B------:R-:W-:Y:S02]  /*3f00*/  HFMA2 R13, -RZ, RZ, 0, 0 ;  /* 0x00000000ff0d7431 */ /* 0x000fe400000001ff */
[----:B------:R-:W-:Y:S01]  /*3f10*/  IMAD.MOV.U32 R15, RZ, RZ, 0x1 ;  /* 0x00000001ff0f7424 */ /* 0x000fe200078e00ff */
[----:B------:R-:W1:Y:S01]  /*3f20*/  LDCU.128 UR28, c[0x0][0xb10] ;  /* 0x00016200ff1c77ac */ /* 0x000e620008000c00 */
[----:B------:R-:W-:Y:S01]  /*3f30*/  IMAD.MOV.U32 R14, RZ, RZ, RZ ;  /* 0x000000ffff0e7224 */ /* 0x000fe200078e00ff */
[----:B------:R-:W-:Y:S01]  /*3f40*/  MOV R7, 0x2000 ;  /* 0x0000200000077802 */ /* 0x000fe20000000f00 */
[----:B------:R-:W3:Y:S01]  /*3f50*/  LDCU UR27, c[0x0][0x374] ;  /* 0x00006e80ff1b77ac */ /* 0x000ee20008000800 */
[----:B------:R-:W4:Y:S01]  /*3f60*/  LDC.64 R2, c[0x0][0x888] ;  /* 0x00022200ff027b82 */ /* 0x000f220000000a00 */
[----:B------:R-:W3:Y:S01]  /*3f70*/  LDCU UR15, c[0x0][0xb0c] ;  /* 0x00016180ff0f77ac */ /* 0x000ee20008000800 */
[----:B------:R-:W2:Y:S06]  /*3f80*/  LDCU UR38, c[0x0][0xb20] ;  /* 0x00016400ff2677ac */ /* 0x000eac0008000800 */
[----:B------:R-:W4:Y:S01]  /*3f90*/  LDC.64 R4, c[0x0][0x890] ;  /* 0x00022400ff047b82 */ /* 0x000f220000000a00 */
[----:B------:R-:W2:Y:S01]  /*3fa0*/  LDCU UR4, c[0x0][0xb30] ;  /* 0x00016600ff0477ac */ /* 0x000ea20008000800 */
[----:B------:R-:W-:Y:S01]  /*3fb0*/  UMOV UR21, 0x400 ;  /* 0x0000040000157882 */ /* 0x000fe20000000000 */
[----:B-1----:R-:W-:-:S02]  /*3fc0*/  UIMAD.WIDE.U32 UR6, UR32, UR28, URZ ;  /* 0x0000001c200672a5 */ /* 0x002fc4000f8e00ff */
[----:B---3--:R-:W-:Y:S02]  /*3fd0*/  UIMAD.WIDE.U32 UR8, UR27, UR31, URZ ;  /* 0x0000001f1b0872a5 */ /* 0x008fe4000f8e00ff */
[----:B------:R-:W-:Y:S02]  /*3fe0*/  ULEA UR21, UR45, UR21, 0x18 ;  /* 0x000000152d157291 */ /* 0x000fe4000f8ec0ff */
[----:B------:R-:W-:Y:S02]  /*3ff0*/  UPLOP3.LUT UP3, UPT, UPT, UPT, UPT, 0x40, 0x4 ;  /* 0x000000000004789c */ /* 0x000fe40003f6e870 */
[----:B------:R-:W-:Y:S01]  /*4000*/  UIADD3 UR33, UPT, UPT, UR21, 0x68, URZ ;  /* 0x0000006815217890 */ /* 0x000fe2000fffe0ff */
[----:B------:R-:W-:Y:S01]  /*4010*/  UMOV UR6, UR7 ;  /* 0x0000000700067c82 */ /* 0x000fe20008000000 */
[----:B------:R-:W-:Y:S01]  /*4020*/  UMOV UR34, UR9 ;  /* 0x0000000900227c82 */ /* 0x000fe20008000000 */
[----:B------:R-:W-:Y:S02]  /*4030*/  UISETP.GE.AND UP0, UPT, UR42, 0x1, UPT ;  /* 0x000000012a00788c */ /* 0x000fe4000bf06270 */
[----:B------:R-:W-:Y:S01]  /*4040*/  UISETP.NE.AND UP4, UPT, UR42, 0x1, UPT ;  /* 0x000000012a00788c */ /* 0x000fe2000bf85270 */
[----:B------:R-:W1:Y:S01]  /*4050*/  LDCU.64 UR22, c[0x0][0xb28] ;  /* 0x00016500ff1677ac */ /* 0x000e620008000a00 */
[----:B------:R-:W-:-:S02]  /*4060*/  UISETP.NE.AND UP6, UPT, UR15, 0x1, UPT ;  /* 0x000000010f00788c */ /* 0x000fc4000bfc5270 */
[----:B------:R-:W-:Y:S02]  /*4070*/  UISETP.NE.AND UP5, UPT, UR30, 0x1, UPT ;  /* 0x000000011e00788c */ /* 0x000fe4000bfa5270 */
[----:B------:R-:W-:Y:S02]  /*4080*/  UIADD3 UR17, UPT, UPT, UR21, 0x60, URZ ;  /* 0x0000006015117890 */ /* 0x000fe4000fffe0ff */
[----:B------:R-:W-:Y:S02]  /*4090*/  UPRMT UR33, UR45, 0x654, UR33 ;  /* 0x000006542d217896 */ /* 0x000fe40008000021 */
[----:B------:R-:W-:Y:S02]  /*40a0*/  USHF.R.U32.HI UR35, URZ, UR29, UR6 ;  /* 0x0000001dff237299 */ /* 0x000fe40008011606 */
[----:B--2---:R-:W-:Y:S02]  /*40b0*/  USHF.R.U32.HI UR34, URZ, UR38, UR34 ;  /* 0x00000026ff227299 */ /* 0x004fe40008011622 */
[----:B------:R-:W-:-:S11]  /*40c0*/  UISETP.NE.AND UP2, UPT, UR4, 0x1, UPT ;  /* 0x000000010400788c */ /* 0x000fd6000bf45270 */
.L_x_85:
[C---:B------:R-:W-:Y:S02]  /*40d0*/  LEA R12, R14.reuse, UR21, 0x3 ;  /* 0x000000150e0c7c11 */ /* 0x040fe4000f8e18ff */
[----:B------:R-:W-:Y:S02]  /*40e0*/  SHF.L.U32 R9, R13, 0x1f, RZ ;  /* 0x0000001f0d097819 */ /* 0x000fe400000006ff */
[----:B------:R-:W-:Y:S02]  /*40f0*/  LEA R10, R14, UR21, 0x4 ;  /* 0x000000150e0a7c11 */ /* 0x000fe4000f8e20ff */
[----:B--2---:R-:W2:Y:S02]  /*4100*/  SYNCS.PHASECHK.TRANS64.TRYWAIT P0, [R12+URZ+0x90], R9 ;  /* 0x000090090c0075a7 */ /* 0x004ea400080011ff */
[----:B--2---:R-:W-:Y:S05]  /*4110*/  @!P0 BRA `(.L_x_77) ;  /* 0x0000005000088947 */ /* 0x004fea0003800000 */
.L_x_146:
[----:B--2---:R-:W2:Y:S01]  /*4120*/  LDS.128 R8, [R10+0x120] ;  /* 0x000120000a087984 */ /* 0x004ea20000000c00 */
[----:B------:R-:W-:Y:S01]  /*4130*/  UISETP.GE.AND UP0, UPT, UR42, 0x1, UPT ;  /* 0x000000012a00788c */ /* 0x000fe2000bf06270 */
[----:B------:R-:W-:Y:S01]  /*4140*/  @!PT LDS RZ, [RZ] ;  /* 0x00000000fffff984 */ /* 0x000fe20000000800 */
[----:B------:R-:W-:Y:S01]  /*4150*/  @!PT LDS RZ, [RZ] ;  /* 0x00000000fffff984 */ /* 0x000fe20000000800 */
[----:B------:R-:W-:Y:S01]  /*4160*/  @!PT LDS RZ, [RZ] ;  /* 0x00000000fffff984 */ /* 0x000fe20000000800 */
[----:B------:R-:W-:Y:S01]  /*4170*/  @!PT LDS RZ, [RZ] ;  /* 0x00000000fffff984 */ /* 0x000fe20000000800 */
[----:B------:R3:W-:Y:S06]  /*4180*/  MEMBAR.ALL.CTA ;  /* 0x0000000000007992 */ /* 0x0007ec0000008000 */
[----:B---3--:R-:W3:Y:S01]  /*4190*/  FENCE.VIEW.ASYNC.S ;  /* 0x00000000000073c6 */ /* 0x008ee20000000000 */
[----:B--2---:R-:W-:Y:S11]  /*41a0*/  LOP3.LUT P0, RZ, R10, 0x1, RZ, 0xc0, !PT ;  /* 0x000000010aff7812 */ /* 0x004ff6000780c0ff */
[----:B------:R-:W-:Y:S02]  /*41b0*/  @!UPT UIADD3 URZ, UPT, UPT, URZ, URZ, URZ ;  /* 0x000000fffffff290 */ /* 0x000fe4000fffe0ff */
[----:B---3--:R-:W-:Y:S01]  /*41c0*/  VOTEU.ANY UP1, P0 ;  /* 0x0000000000ff7886 */ /* 0x008fe20000020100 */
[----:B------:R-:W-:Y:S11]  /*41d0*/  PLOP3.LUT P0, PT, PT, PT, UP1, 0x80, 0x8 ;  /* 0x000000000008781c */ /* 0x000ff60003f0f018 */
[----:B------:R-:W-:Y:S02]  /*41e0*/  @!UPT UIADD3 URZ, UPT, UPT, URZ, URZ, URZ ;  /* 0x000000fffffff290 */ /* 0x000fe4000fffe0ff */
[----:B------:R-:W-:Y:S02]  /*41f0*/  @P0 SHF.R.U32.HI R0, RZ, 0x10, R9 ;  /* 0x00000010ff000819 */ /* 0x000fe40000011609 */
[----:B------:R-:W-:Y:S02]  /*4200*/  @P0 MOV R6, R8 ;  /* 0x0000000800060202 */ /* 0x000fe40000000f00 */
[----:B------:R-:W-:Y:S01]  /*4210*/  @P0 R2UR UR4, R0 ;  /* 0x00000000000402ca */ /* 0x000fe200000e0000 */
[----:B------:R-:W-:Y:S01]  /*4220*/  VIADD R0, R12, 0xa0 ;  /* 0x000000a00c007836 */ /* 0x000fe20000000000 */
[----:B------:R-:W-:Y:S02]  /*4230*/  @P0 LOP3.LUT R8, R9, 0xffff, RZ, 0xc0, !PT ;  /* 0x0000ffff09080812 */ /* 0x000fe400078ec0ff */
[----:B------:R-:W-:Y:S02]  /*4240*/  @P0 R2UR UR6, R6 ;  /* 0x00000000060602ca */ /* 0x000fe400000e0000 */
[----:B------:R-:W-:Y:S02]  /*4250*/  PRMT R0, RZ, 0x654, R0 ;  /* 0x00000654ff007816 */ /* 0x000fe40000000000 */
[----:B------:R-:W-:Y:S02]  /*4260*/  @P0 R2UR UR5, R8 ;  /* 0x00000000080502ca */ /* 0x000fe400000e0000 */
[----:B------:R2:W-:Y:S03]  /*4270*/  SYNCS.ARRIVE.TRANS64.RED.A1T0 RZ, [R0+URZ], RZ ;  /* 0x000000ff00ff79a7 */ /* 0x0005e600081004ff */
[----:B------:R-:W-:Y:S04]  /*4280*/  @UP1 UMOV UR26, UR4 ;  /* 0x00000004001a1c82 */ /* 0x000fe80008000000 */
[----:B------:R-:W-:Y:S04]  /*4290*/  @UP1 UMOV UR14, UR6 ;  /* 0x00000006000e1c82 */ /* 0x000fe80008000000 */
[----:B------:R-:W-:Y:S01]  /*42a0*/  @UP1 UMOV UR13, UR5 ;  /* 0x00000005000d1c82 */ /* 0x000fe20008000000 */
[----:B------:R-:W-:Y:S05]  /*42b0*/  BRA.U !UP0, `(.L_x_78) ;  /* 0x0000000108a47547 */ /* 0x000fea000b800000 */
[----:B------:R-:W-:Y:S02]  /*42c0*/  UIMAD.WIDE.U32 UR8, UR13, UR31, URZ ;  /* 0x0000001f0d0872a5 */ /* 0x000fe4000f8e00ff */
[----:B------:R-:W-:Y:S02]  /*42d0*/  UIMAD.WIDE.U32 UR10, UR14, UR28, URZ ;  /* 0x0000001c0e0a72a5 */ /* 0x000fe4000f8e00ff */
[----:B------:R-:W-:Y:S02]  /*42e0*/  USEL UR4, UR27, UR34, !UP5 ;  /* 0x000000221b047287 */ /* 0x000fe4000e800000 */
[----:B------:R-:W-:Y:S02]  /*42f0*/  USEL UR7, UR32, UR35, !UP6 ;  /* 0x0000002320077287 */ /* 0x000fe4000f000000 */
[----:B-1----:R-:W-:Y:S02]  /*4300*/  UIMAD.WIDE.U32 UR18, UR4, UR22, URZ ;  /* 0x00000016041272a5 */ /* 0x002fe4000f8e00ff */
[----:B------:R-:W-:Y:S01]  /*4310*/  UIMAD.WIDE.U32 UR24, UR7, UR22, URZ ;  /* 0x00000016071872a5 */ /* 0x000fe2000f8e00ff */
[----:B------:R-:W-:Y:S02]  /*4320*/  UMOV UR5, UR9 ;  /* 0x0000000900057c82 */ /* 0x000fe40008000000 */
[----:B------:R-:W-:Y:S03]  /*4330*/  USHF.R.U32.HI UR6, URZ, UR38, UR5 ;  /* 0x00000026ff067299 */ /* 0x000fe60008011605 */
[----:B------:R-:W-:Y:S01]  /*4340*/  UMOV UR5, UR11 ;  /* 0x0000000b00057c82 */ /* 0x000fe20008000000 */
[----:B------:R-:W-:Y:S02]  /*4350*/  USEL UR6, UR13, UR6, !UP5 ;  /* 0x000000060d067287 */ /* 0x000fe4000e800000 */
[----:B------:R-:W-:Y:S02]  /*4360*/  USHF.R.U32.HI UR8, URZ, UR29, UR5 ;  /* 0x0000001dff087299 */ /* 0x000fe40008011605 */
[----:B------:R-:W-:Y:S01]  /*4370*/  UIMAD.WIDE.U32 UR10, UR6, UR22, URZ ;  /* 0x00000016060a72a5 */ /* 0x000fe2000f8e00ff */
[----:B------:R-:W-:Y:S02]  /*4380*/  UMOV UR5, UR19 ;  /* 0x0000001300057c82 */ /* 0x000fe40008000000 */
[----:B------:R-:W-:Y:S03]  /*4390*/  @UP4 USHF.R.U32.HI UR4, URZ, UR23, UR5 ;  /* 0x00000017ff044299 */ /* 0x000fe60008011605 */
[----:B------:R-:W-:Y:S01]  /*43a0*/  UMOV UR5, UR25 ;  /* 0x0000001900057c82 */ /* 0x000fe20008000000 */
[----:B------:R-:W-:Y:S02]  /*43b0*/  UIMAD UR4, UR42, UR4, URZ ;  /* 0x000000042a0472a4 */ /* 0x000fe4000f8e02ff */
[----:B------:R-:W-:Y:S02]  /*43c0*/  @UP4 USHF.R.U32.HI UR7, URZ, UR23, UR5 ;  /* 0x00000017ff074299 */ /* 0x000fe40008011605 */
[----:B------:R-:W-:Y:S02]  /*43d0*/  USEL UR5, UR14, UR8, !UP6 ;  /* 0x000000080e057287 */ /* 0x000fe4000f000000 */
[----:B------:R-:W-:Y:S02]  /*43e0*/  UIMAD UR8, UR42, UR7, URZ ;  /* 0x000000072a0872a4 */ /* 0x000fe4000f8e02ff */
[----:B------:R-:W-:Y:S03]  /*43f0*/  UISETP.GE.AND UP0, UPT, UR6, UR4, UPT ;  /* 0x000000040600728c */ /* 0x000fe6000bf06270 */
[----:B------:R-:W-:Y:S01]  /*4400*/  UMOV UR4, UR11 ;  /* 0x0000000b00047c82 */ /* 0x000fe20008000000 */
[----:B------:R-:W-:Y:S02]  /*4410*/  UISETP.GE.OR UP0, UPT, UR5, UR8, UP0 ;  /* 0x000000080500728c */ /* 0x000fe40008706670 */
[----:B------:R-:W-:Y:S02]  /*4420*/  USHF.R.U32.HI UR4, URZ, UR23, UR4 ;  /* 0x00000017ff047299 */ /* 0x000fe40008011604 */
[----:B------:R-:W-:Y:S02]  /*4430*/  UIMAD.WIDE.U32 UR8, UR5, UR22, URZ ;  /* 0x00000016050872a5 */ /* 0x000fe4000f8e00ff */
[----:B------:R-:W-:Y:S04]  /*4440*/  USEL UR10, UR6, UR4, !UP4 ;  /* 0x00000004060a7287 */ /* 0x000fe8000e000000 */
[----:B------:R-:W-:Y:S01]  /*4450*/  UIADD3 UR11, UPT, UPT, -UR10, URZ, URZ ;  /* 0x000000ff0a0b7290 */ /* 0x000fe2000fffe1ff */
[----:B------:R-:W-:Y:S02]  /*4460*/  @!UP0 UMOV UR4, UR9 ;  /* 0x0000000900048c82 */ /* 0x000fe40008000000 */
[----:B------:R-:W-:Y:S02]  /*4470*/  @!UP0 USHF.R.U32.HI UR4, URZ, UR23, UR4 ;  /* 0x00000017ff048299 */ /* 0x000fe40008011604 */
[----:B------:R-:W-:Y:S02]  /*4480*/  UIMAD UR8, UR42, UR11, UR6 ;  /* 0x0000000b2a0872a4 */ /* 0x000fe4000f8e0206 */
[----:B------:R-:W-:Y:S04]  /*4490*/  @!UP0 USEL UR4, UR5, UR4, !UP4 ;  /* 0x0000000405048287 */ /* 0x000fe8000e000000 */
[----:B------:R-:W-:Y:S02]  /*44a0*/  @!UP0 UIMAD UR8, UR7, UR8, UR4 ;  /* 0x00000008070882a4 */ /* 0x000fe4000f8e0204 */
[----:B------:R-:W-:Y:S02]  /*44b0*/  @!UP0 UIADD3 UR9, UPT, UPT, UR10, -UR4, URZ ;  /* 0x800000040a098290 */ /* 0x000fe4000fffe0ff */
[----:B------:R-:W-:Y:S02]  /*44c0*/  UIADD3 UR4, UPT, UPT, -UR5, URZ, URZ ;  /* 0x000000ff05047290 */ /* 0x000fe4000fffe1ff */
[----:B------:R-:W-:Y:S02]  /*44d0*/  UIADD3 UR7, UPT, UPT, -UR6, URZ, URZ ;  /* 0x000000ff06077290 */ /* 0x000fe4000fffe1ff */
[----:B------:R-:W-:Y:S02]  /*44e0*/  @!UP0 UIMAD UR6, UR9, UR42, UR5 ;  /* 0x0000002a090682a4 */ /* 0x000fe4000f8e0205 */
[----:B------:R-:W-:Y:S02]  /*44f0*/  UIMAD UR14, UR15, UR4, UR14 ;  /* 0x000000040f0e72a4 */ /* 0x000fe4000f8e020e */
[----:B------:R-:W-:Y:S01]  /*4500*/  UIMAD UR13, UR30, UR7, UR13 ;  /* 0x000000071e0d72a4 */ /* 0x000fe2000f8e020d */
[----:B------:R-:W-:Y:S02]  /*4510*/  @!UP0 UMOV UR5, UR8 ;  /* 0x0000000800058c82 */ /* 0x000fe40008000000 */
[----:B------:R-:W-:Y:S02]  /*4520*/  UIMAD UR14, UR5, UR15, UR14 ;  /* 0x0000000f050e72a4 */ /* 0x000fe4000f8e020e */
[----:B------:R-:W-:Y:S11]  /*4530*/  UIMAD UR13, UR6, UR30, UR13 ;  /* 0x0000001e060d72a4 */ /* 0x000ff6000f8e020d */
[----:B------:R-:W-:Y:S01]  /*4540*/  @!UPT UIADD3 URZ, UPT, UPT, URZ, URZ, URZ ;  /* 0x000000fffffff290 */ /* 0x000fe2000fffe0ff */
.L_x_78:
[----:B------:R-:W3:Y:S01]  /*4550*/  @!UP2 LDCU.128 UR8, c[0x0][0xb10] ;  /* 0x00016200ff08a7ac */ /* 0x000ee20008000c00 */
[C---:B----4-:R-:W-:Y:S02]  /*4560*/  ISETP.NE.U32.AND P1, PT, R4.reuse, RZ, PT ;  /* 0x000000ff0400720c */ /* 0x050fe40003f25070 */
[----:B------:R-:W-:Y:S02]  /*4570*/  ISETP.NE.U32.AND P0, PT, R4, RZ, PT ;  /* 0x000000ff0400720c */ /* 0x000fe40003f05070 */
[C---:B------:R-:W-:Y:S02]  /*4580*/  ISETP.NE.AND.EX P1, PT, R5.reuse, RZ, PT, P1 ;  /* 0x000000ff0500720c */ /* 0x040fe40003f25310 */
[----:B------:R-:W-:Y:S01]  /*4590*/  ISETP.NE.AND.EX P0, PT, R5, RZ, PT, P0 ;  /* 0x000000ff0500720c */ /* 0x000fe20003f05300 */
[----:B------:R-:W4:Y:S01]  /*45a0*/  @!UP2 LDCU UR5, c[0x0][0xb0c] ;  /* 0x00016180ff05a7ac */ /* 0x000f220008000800 */
[----:B------:R-:W-:Y:S01]  /*45b0*/  SHF.L.U32 R9, R15, 0x1f, RZ ;  /* 0x0000001f0f097819 */ /* 0x000fe200000006ff */
[----:B------:R-:W-:Y:S02]  /*45c0*/  USHF.L.U32 UR19, UR16, 0x7, URZ ;  /* 0x0000000710137899 */ /* 0x000fe400080006ff */
[----:B------:R-:W-:Y:S02]  /*45d0*/  USHF.L.U32 UR18, UR20, 0x7, URZ ;  /* 0x0000000714127899 */ /* 0x000fe400080006ff */
[----:B---3--:R-:W-:Y:S07]  /*45e0*/  UIMAD.WIDE.U32 UR6, UR14, UR8, URZ ;  /* 0x000000080e0672a5 */ /* 0x008fee000f8e00ff */
[----:B------:R-:W-:Y:S01]  /*45f0*/  @!UP2 UMOV UR4, UR7 ;  /* 0x000000070004ac82 */ /* 0x000fe20008000000 */
[----:B----4-:R-:W-:Y:S02]  /*4600*/  @!UP2 UISETP.NE.AND UP0, UPT, UR5, 0x1, UPT ;  /* 0x000000010500a88c */ /* 0x010fe4000bf05270 */
[----:B------:R-:W-:Y:S02]  /*4610*/  @!UP2 USHF.R.U32.HI UR4, URZ, UR9, UR4 ;  /* 0x00000009ff04a299 */ /* 0x000fe40008011604 */
[----:B------:R-:W-:Y:S02]  /*4620*/  UIMAD.WIDE.U32 UR6, UR13, UR11, URZ ;  /* 0x0000000b0d0672a5 */ /* 0x000fe4000f8e00ff */
[----:B------:R-:W-:Y:S02]  /*4630*/  @!UP2 USEL UR8, UR14, UR4, !UP0 ;  /* 0x000000040e08a287 */ /* 0x000fe4000c000000 */
[----:B------:R-:W-:Y:S03]  /*4640*/  @!UP2 UISETP.NE.AND UP0, UPT, UR10, 0x1, UPT ;  /* 0x000000010a00a88c */ /* 0x000fe6000bf05270 */
[----:B------:R-:W-:Y:S02]  /*4650*/  @!UP2 UMOV UR6, UR7 ;  /* 0x000000070006ac82 */ /* 0x000fe40008000000 */
[----:B------:R-:W3:Y:S02]  /*4660*/  @!UP2 LDCU UR4, c[0x0][0xb20] ;  /* 0x00016400ff04a7ac */ /* 0x000ee40008000800 */
[----:B---3--:R-:W-:Y:S04]  /*4670*/  @!UP2 USHF.R.U32.HI UR6, URZ, UR4, UR6 ;  /* 0x00000004ff06a299 */ /* 0x008fe80008011606 */
[----:B------:R-:W-:Y:S04]  /*4680*/  @!UP2 USEL UR6, UR13, UR6, !UP0 ;  /* 0x000000060d06a287 */ /* 0x000fe8000c000000 */
[----:B------:R-:W-:Y:S02]  /*4690*/  @!UP2 UIADD3 UR4, UPT, UPT, -UR8, UR6, URZ ;  /* 0x000000060804a290 */ /* 0x000fe4000fffe1ff */
[----:B------:R-:W-:Y:S02]  /*46a0*/  @!UP2 UIADD3 UR6, UPT, UPT, UR8, -UR6, URZ ;  /* 0x800000060806a290 */ /* 0x000fe4000fffe0ff */
[----:B------:R-:W-:Y:S02]  /*46b0*/  @!UP2 UIMAD UR14, UR4, UR5, UR14 ;  /* 0x00000005040ea2a4 */ /* 0x000fe4000f8e020e */
[----:B------:R-:W-:Y:S01]  /*46c0*/  @!UP2 UIMAD UR13, UR6, UR10, UR13 ;  /* 0x0000000a060da2a4 */ /* 0x000fe2000f8e020d */
[----:B------:R-:W-:Y:S11]  /*46d0*/  BRA.U UP3, `(.L_x_79) ;  /* 0x0000000103107547 */ /* 0x000ff6000b800000 */
[----:B--2---:R-:W-:Y:S04]  /*46e0*/  MOV R0, UR37 ;  /* 0x0000002500007c02 */ /* 0x004fe80008000f00 */
[----:B------:R-:W-:Y:S04]  /*46f0*/  SHF.L.U32 R11, R0, 0x1f, RZ ;  /* 0x0000001f000b7819 */ /* 0x000fe800000006ff */
[----:B------:R-:W2:Y:S02]  /*4700*/  SYNCS.PHASECHK.TRANS64.TRYWAIT P2, [UR21+0x88], R11 ;  /* 0x0000880bff0075a7 */ /* 0x000ea40008041115 */
[----:B--2---:R-:W-:Y:S05]  /*4710*/  @!P2 BRA `(.L_x_80) ;  /* 0x00000048009ca947 */ /* 0x004fea0003800000 */
.L_x_79:
[----:B------:R-:W-:Y:S05]  /*4720*/  @!P1 BRA `(.L_x_81) ;  /* 0x0000000000309947 */ /* 0x000fea0003800000 */
[----:B------:R-:W-:Y:S01]  /*4730*/  ISETP.NE.U32.AND P1, PT, R2, RZ, PT ;  /* 0x000000ff0200720c */ /* 0x000fe20003f25070 */
[----:B------:R-:W3:Y:S01]  /*4740*/  LDCU.64 UR4, c[0x0][0x358] ;  /* 0x00006b00ff0477ac */ /* 0x000ee20008000a00 */
[----:B------:R-:W-:Y:S02]  /*4750*/  IMAD.MOV.U32 R158, RZ, RZ, 0x1 ;  /* 0x00000001ff9e7424 */ /* 0x000fe400078e00ff */
[----:B------:R-:W-:Y:S11]  /*4760*/  ISETP.NE.AND.EX P1, PT, R3, RZ, PT, P1 ;  /* 0x000000ff0300720c */ /* 0x000ff60003f25310 */
[----:B------:R-:W-:Y:S02]  /*4770*/  @!UPT UIADD3 URZ, UPT, UPT, URZ, URZ, URZ ;  /* 0x000000fffffff290 */ /* 0x000fe4000fffe0ff */
[----:B--2---:R-:W2:Y:S01]  /*4780*/  @P1 LDC.64 R10, c[0x0][0x888] ;  /* 0x00022200ff0a1b82 */ /* 0x004ea20000000a00 */
[----:B------:R-:W-:Y:S04]  /*4790*/  @P1 IMAD R0, R4, UR36, RZ ;  /* 0x0000002404001c24 */ /* 0x000fe8000f8e02ff */
[----:B--2---:R-:W-:Y:S04]  /*47a0*/  @P1 IMAD.WIDE R10, R0, 0x4, R10 ;  /* 0x00000004000a1825 */ /* 0x004fe800078e020a */
[----:B------:R-:W-:Y:S01]  /*47b0*/  HFMA2 R0, -RZ, RZ, 0, 5.9604644775390625e-08 ;  /* 0x00000001ff007431 */ /* 0x000fe200000001ff */
[----:B---3-5:R3:W5:Y:S04]  /*47c0*/  @P1 LDG.E R73, desc[UR4][R10.64] ;  /* 0x000000040a491981 */ /* 0x028768000c1e1900 */
[----:B------:R-:W-:Y:S01]  /*47d0*/  @!P1 PRMT R158, R0, 0x7610, R158 ;  /* 0x00007610009e9816 */ /* 0x000fe2000000009e */
[----:B---3--:R-:W4:Y:S06]  /*47e0*/  @!P1 LDC R73, c[0x0][0x880] ;  /* 0x00022000ff499b82 */ /* 0x008f2c0000000800 */
.L_x_81:
[----:B----45:R-:W-:Y:S01]  /*47f0*/  @!P0 FSETP.EQ.AND P1, PT, R73, RZ, PT ;  /* 0x000000ff4900820b */ /* 0x030fe20003f22000 */
[----:B------:R-:W-:Y:S01]  /*4800*/  @!UPT UIADD3 URZ, UPT, UPT, URZ, URZ, URZ ;  /* 0x000000fffffff290 */ /* 0x000fe2000fffe0ff */
[----:B------:R-:W-:Y:S11]  /*4810*/  @!P0 BRA `(.L_x_82) ;  /* 0x0000000000188947 */ /* 0x000ff60003800000 */
[----:B------:R-:W-:Y:S02]  /*4820*/  LOP3.LUT P0, RZ, R158, 0xff, RZ, 0xc0, !PT ;  /* 0x000000ff9eff7812 */ /* 0x000fe4000780c0ff */
[----:B------:R-:W-:Y:S04]  /*4830*/  ISETP.NE.U32.AND P1, PT, R2, RZ, PT ;  /* 0x000000ff0200720c */ /* 0x000fe80003f25070 */
[----:B------:R-:W-:Y:S04]  /*4840*/  ISETP.NE.AND.EX P1, PT, R3, RZ, PT, P1 ;  /* 0x000000ff0300720c */ /* 0x000fe80003f25310 */
[----:B------:R-:W-:Y:S03]  /*4850*/  PLOP3.LUT P1, PT, P1, PT, PT, 0x8, 0x80 ;  /* 0x000000000080781c */ /* 0x000fe60000f2e170 */
[----:B------:R-:W-:Y:S11]  /*4860*/  @P0 FSETP.EQ.AND P1, PT, R73, RZ, PT ;  /* 0x000000ff4900020b */ /* 0x000ff60003f22000 */
[----:B------:R-:W-:Y:S02]  /*4870*/  @!UPT UIADD3 URZ, UPT, UPT, URZ, URZ, URZ ;  /* 0x000000fffffff290 */ /* 0x000fe4000fffe0ff */
.L_x_82:
[----:B------:R-:W3:Y:S01]  /*4880*/  SYNCS.PHASECHK.TRANS64.TRYWAIT P2, [UR21+0x70], R9 ;  /* 0x00007009ff0075a7 */ /* 0x000ee20008041115 */
[----:B------:R-:W-:Y:S04]  /*4890*/  ELECT P0, URZ, PT ;  /* 0x0000000000ff782f */ /* 0x000fe80003800000 */
[----:B------:R-:W-:Y:S11]  /*48a0*/  PLOP3.LUT P1, PT, P1, P0, PT, 0xf2, 0x2f ;  /* 0x00000000002f781c */ /* 0x000ff60000f21e72 */
[----:B------:R-:W-:Y:S02]  /*48b0*/  @!UPT UIADD3 URZ, UPT, UPT, URZ, URZ, URZ ;  /* 0x000000fffffff290 */ /* 0x000fe4000fffe0ff */
[----:B------:R-:W-:Y:S05]  /*48c0*/  @!P1 IADD3 R8, P0, PT, R16, 0x580, RZ ;  /* 0x0000058010089810 */ /* 0x000fea0007f1e0ff */
[----:B------:R-:W-:Y:S01]  /*48d0*/  @!P1 IMAD.X R6, RZ, RZ, R17, P0 ;  /* 0x000000ffff069224 */ /* 0x000fe200000e0611 */
[----:B---3--:R-:W-:Y:S07]  /*48e0*/  @!P2 BRA `(.L_x_83) ;  /* 0x000000480040a947 */ /* 0x008fee0003800000 */
.L_x_149:
[----:B------:R-:W-:Y:S01]  /*48f0*/  @!P1 R2UR UR5, R8 ;  /* 0x00000000080592ca */ /* 0x000fe200000e0000 */
[----:B------:R-:W-:Y:S01]  /*4900*/  VOTEU.ALL UP0, P1 ;  /* 0x0000000000ff7886 */ /* 0x000fe20000800000 */
[----:B------:R-:W-:Y:S01]  /*4910*/  @!P1 R2UR UR4, R6 ;  /* 0x00000000060492ca */ /* 0x000fe200000e0000 */
[----:B--2---:R-:W-:Y:S01]  /*4920*/  @!P1 IMAD.MOV.U32 R0, RZ, RZ, 0x2000 ;  /* 0x00002000ff009424 */ /* 0x004fe200078e00ff */
[----:B------:R-:W-:Y:S01]  /*4930*/  UMOV UR8, 0x0 ;  /* 0x0000000000087882 */ /* 0x000fe20000000000 */
[----:B------:R-:W-:Y:S01]  /*4940*/  UMOV UR9, 0x10000000 ;  /* 0x1000000000097882 */ /* 0x000fe20000000000 */
[----:B------:R-:W-:Y:S01]  /*4950*/  @!UP0 UIADD3 UR16, UPT, UPT, UR21, 0x200, URZ ;  /* 0x0000020015108890 */ /* 0x000fe2000fffe0ff */
[----:B------:R-:W-:Y:S01]  /*4960*/  VIADD R14, R14, 0x1 ;  /* 0x000000010e0e7836 */ /* 0x000fe20000000000 */
[----:B------:R-:W-:Y:S01]  /*4970*/  VOTEU.ALL UP0, P1 ;  /* 0x0000000000ff7886 */ /* 0x000fe20000800000 */
[----:B------:R-:W-:Y:S01]  /*4980*/  UMOV UR20, UR36 ;  /* 0x0000002400147c82 */ /* 0x000fe20008000000 */
[----:B------:R-:W-:Y:S03]  /*4990*/  UPRMT UR6, UR45, 0x654, UR17 ;  /* 0x000006542d067896 */ /* 0x000fe60008000011 */
[----:B------:R-:W-:Y:S02]  /*49a0*/  IMAD.U32 R10, RZ, RZ, UR5 ;  /* 0x00000005ff0a7e24 */ /* 0x000fe4000f8e00ff */
[----:B------:R-:W-:Y:S03]  /*49b0*/  IMAD.U32 R11, RZ, RZ, UR4 ;  /* 0x00000004ff0b7e24 */ /* 0x000fe6000f8e00ff */
[----:B------:R-:W-:Y:S02]  /*49c0*/  @!P1 R2UR UR4, R10 ;  /* 0x000000000a0492ca */ /* 0x000fe400000e0000 */
[----:B------:R-:W-:Y:S11]  /*49d0*/  @!P1 R2UR UR5, R11 ;  /* 0x000000000b0592ca */ /* 0x000ff600000e0000 */
[----:B------:R-:W-:Y:S02]  /*49e0*/  @!UPT UIADD3 URZ, UPT, UPT, URZ, URZ, URZ ;  /* 0x000000fffffff290 */ /* 0x000fe4000fffe0ff */
[----:B------:R2:W-:Y:S01]  /*49f0*/  @!UP0 UTMALDG.3D [UR16], [UR4], desc[UR8] ;  /* 0x00000810040085b4 */ /* 0x0005e20008011000 */
[----:B------:R2:W-:Y:S01]  /*4a00*/  @!P1 SYNCS.ARRIVE.TRANS64.RED.A0TR RZ, [UR21+0x60], R0 ;  /* 0x00006000ffff99a7 */ /* 0x0005e20008300415 */
[----:B------:R-:W-:Y:S01]  /*4a10*/  SYNCS.ARRIVE.TRANS64.RED.A1T0 RZ, [UR6], RZ ;  /* 0x000000ffffff79a7 */ /* 0x000fe20008100406 */
[----:B------:R-:W3:Y:S02]  /*4a20*/  SYNCS.PHASECHK.TRANS64.TRYWAIT P0, [UR21+0x78], R9 ;  /* 0x00007809ff0075a7 */ /* 0x000ee40008001115 */
[----:B--23--:R-:W-:Y:S05]  /*4a30*/  @!P0 BRA `(.L_x_84) ;  /* 0x0000004800048947 */ /* 0x00cfea0003800000 */
.L_x_151:
[----:B------:R-:W-:Y:S01]  /*4a40*/  @!P1 IADD3 R6, P0, PT, R16, 0x580, RZ ;  /* 0x0000058010069810 */ /* 0x000fe20007f1e0ff */
[----:B------:R-:W-:Y:S01]  /*4a50*/  VOTEU.ALL UP0, P1 ;  /* 0x0000000000ff7886 */ /* 0x000fe20000800000 */
[----:B------:R-:W-:Y:S01]  /*4a60*/  UMOV UR6, 0x0 ;  /* 0x0000000000067882 */ /* 0x000fe20000000000 */
[----:B------:R-:W-:Y:S01]  /*4a70*/  UMOV UR7, 0x10000000 ;  /* 0x1000000000077882 */ /* 0x000fe20000000000 */
[----:B------:R-:W-:Y:S01]  /*4a80*/  @!P1 R2UR UR5, R6 ;  /* 0x00000000060592ca */ /* 0x000fe200000e0000 */
[----:B--2---:R-:W-:Y:S01]  /*4a90*/  @!P1 IMAD.X R0, RZ, RZ, R17, P0 ;  /* 0x000000ffff009224 */ /* 0x004fe200000e0611 */
[----:B------:R-:W-:Y:S01]  /*4aa0*/  @!UP0 UIADD3 UR10, UPT, UPT, UR18, 0x40, URZ ;  /* 0x00000040120a8890 */ /* 0x000fe2000fffe0ff */
[----:B------:R-:W-:Y:S01]  /*4ab0*/  R2UR UR16, R160 ;  /* 0x00000000a01072ca */ /* 0x000fe200000e0000 */
[----:B------:R-:W-:Y:S01]  /*4ac0*/  @!UP0 UIADD3 UR8, UPT, UPT, UR21, 0x2200, URZ ;  /* 0x0000220015088890 */ /* 0x000fe2000fffe0ff */
[----:B------:R-:W-:Y:S01]  /*4ad0*/  ISETP.NE.AND P0, PT, R14, 0x2, PT ;  /* 0x000000020e00780c */ /* 0x000fe20003f05270 */
[----:B------:R-:W-:Y:S01]  /*4ae0*/  @!UP0 UIADD3 UR9, UPT, UPT, UR21, 0x68, URZ ;  /* 0x0000006815098890 */ /* 0x000fe2000fffe0ff */
[----:B------:R-:W-:Y:S01]  /*4af0*/  @!P1 R2UR UR4, R0 ;  /* 0x00000000000492ca */ /* 0x000fe200000e0000 */
[----:B------:R-:W-:Y:S01]  /*4b00*/  VOTEU.ALL UP0, P1 ;  /* 0x0000000000ff7886 */ /* 0x000fe20000800000 */
[----:B------:R-:W-:Y:S01]  /*4b10*/  UMOV UR11, UR19 ;  /* 0x00000013000b7c82 */ /* 0x000fe20008000000 */
[----:B------:R-:W-:Y:S01]  /*4b20*/  UMOV UR12, UR36 ;  /* 0x00000024000c7c82 */ /* 0x000fe20008000000 */
[----:B------:R-:W-:Y:S01]  /*4b30*/  SEL R0, RZ, 0x1, P0 ;  /* 0x00000001ff007807 */ /* 0x000fe20000000000 */
[----:B------:R-:W-:Y:S01]  /*4b40*/  UIADD3 UR20, UPT, UPT, UR13, UR63, URZ ;  /* 0x0000003f0d147290 */ /* 0x000fe2000fffe0ff */
[----:B------:R-:W-:Y:S01]  /*4b50*/  IMAD.U32 R8, RZ, RZ, UR5 ;  /* 0x00000005ff087e24 */ /* 0x000fe2000f8e00ff */
[----:B------:R-:W-:Y:S01]  /*4b60*/  LOP3.LUT R15, R15, 0x1, RZ, 0x3c, !PT ;  /* 0x000000010f0f7812 */ /* 0x000fe200078e3cff */
[----:B------:R-:W-:Y:S01]  /*4b70*/  UPLOP3.LUT UP3, UPT, UPT, UPT, UPT, 0x80, 0x8 ;  /* 0x000000000008789c */ /* 0x000fe20003f6f070 */
[----:B------:R-:W-:Y:S01]  /*4b80*/  LOP3.LUT R13, R13, R0, RZ, 0x3c, !PT ;  /* 0x000000000d0d7212 */ /* 0x000fe200078e3cff */
[----:B------:R-:W-:Y:S01]  /*4b90*/  UIADD3 UR16, UPT, UPT, UR14, UR16, URZ ;  /* 0x000000100e107290 */ /* 0x000fe2000fffe0ff */
[----:B------:R-:W-:Y:S01]  /*4ba0*/  SEL R14, R14, RZ, P0 ;  /* 0x000000ff0e0e7207 */ /* 0x000fe20000000000 */
[----:B------:R-:W-:Y:S01]  /*4bb0*/  UMOV UR36, UR26 ;  /* 0x0000001a00247c82 */ /* 0x000fe20008000000 */
[----:B------:R-:W-:Y:S01]  /*4bc0*/  IMAD.U32 R9, RZ, RZ, UR4 ;  /* 0x00000004ff097e24 */ /* 0x000fe2000f8e00ff */
[----:B------:R-:W-:Y:S04]  /*4bd0*/  @!P1 R2UR UR4, R8 ;  /* 0x00000000080492ca */ /* 0x000fe800000e0000 */
[----:B------:R-:W-:Y:S11]  /*4be0*/  @!P1 R2UR UR5, R9 ;  /* 0x00000000090592ca */ /* 0x000ff600000e0000 */
[----:B------:R-:W-:Y:S02]  /*4bf0*/  @!UPT UIADD3 URZ, UPT, UPT, URZ, URZ, URZ ;  /* 0x000000fffffff290 */ /* 0x000fe4000fffe0ff */
[----:B------:R2:W-:Y:S01]  /*4c00*/  @!UP0 UTMALDG.3D [UR8], [UR4], desc[UR6] ;  /* 0x00000608040085b4 */ /* 0x0005e20008011000 */
[----:B------:R2:W-:Y:S01]  /*4c10*/  @!P1 SYNCS.ARRIVE.TRANS64.RED.A0TR RZ, [UR21+0x68], R7 ;  /* 0x00006807ffff99a7 */ /* 0x0005e20008300415 */
[----:B------:R-:W-:Y:S01]  /*4c20*/  SYNCS.ARRIVE.TRANS64.RED.A1T0 RZ, [UR33], RZ ;  /* 0x000000ffffff79a7 */ /* 0x000fe20008100421 */
[----:B------:R-:W-:Y:S05]  /*4c30*/  BRA.U UP1, `(.L_x_85) ;  /* 0xfffffff501247547 */ /* 0x000fea000b83ffff */
[----:B------:R-:W-:-:S04]  /*4c40*/  SHF.L.U32 R3, R15, 0x1f, RZ ;  /* 0x0000001f0f037819 */ /* 0x000fc800000006ff */
[----:B------:R-:W3:Y:S02]  /*4c50*/  SYNCS.PHASECHK.TRANS64.TRYWAIT P0, [UR21+0x70], R3 ;  /* 0x00007003ff0075a7 */ /* 0x000ee40008001115 */
[----:B---3--:R-:W-:Y:S05]  /*4c60*/  @!P0 BRA `(.L_x_86) ;  /* 0x0000004400908947 */ /* 0x008fea0003800000 */
.L_x_153:
[----:B---3--:R-:W-:-:S07]  /*4c70*/  MOV R0, UR21 ;  /* 0x0000001500007c02 */ /* 0x008fce0008000f00 */
.L_x_87:
[----:B---3--:R-:W-:-:S04]  /*4c80*/  SHF.L.U32 R3, R15, 0x1f, RZ ;  /* 0x0000001f0f037819 */ /* 0x008fc800000006ff */
[----:B------:R3:W4:Y:S03]  /*4c90*/  SYNCS.PHASECHK.TRANS64.TRYWAIT P0, [R0+URZ+0x78], R3 ;  /* 0x00007803000075a7 */ /* 0x00072600080011ff */
[----:B----4-:R-:W-:Y:S05]  /*4ca0*/  @!P0 NANOSLEEP.SYNCS 0x989680 ;  /* 0x009896800000895d */ /* 0x010fea0003900000 */
[----:B------:R-:W4:Y:S02]  /*4cb0*/  @!P0 SYNCS.PHASECHK.TRANS64 P0, [R0+URZ+0x78], R3 ;  /* 0x00007803000085a7 */ /* 0x000f2400080010ff */
[----:B-12-4-:R-:W-:Y:S05]  /*4cc0*/  @P0 EXIT ;  /* 0x000000000000094d */ /* 0x016fea0003800000 */
[----:B------:R-:W-:Y:S05]  /*4cd0*/  BRA `(.L_x_87) ;  /* 0xfffffffc00e87947 */ /* 0x000fea000383ffff */
.L_x_76:
[----:B------:R-:W-:-:S06]  /*4ce0*/  UISETP.GE.AND UP0, UPT, UR17, 0x4, UPT ;  /* 0x000000041100788c */ /* 0x000fcc000bf06270 */
[----:B------:R-:W-:-:S13]  /*4cf0*/  PLOP3.LUT P0, PT, PT, PT, UP0, 0x80, 0x8 ;  /* 0x000000000008781c */ /* 0x000fda0003f0f008 */
[----:B------:R-:W-:Y:S05]  /*4d00*/  @!P0 EXIT ;  /* 0x000000000000894d */ /* 0x000fea0003800000 */
[----:B------:R-:W-:Y:S01]  /*4d10*/  BAR.SYNC.DEFER_BLOCKING 0x6, 0xa0 ;  /* 0x0182800000007b1d */ /* 0x000fe20000010000 */
[C---:B------:R-:W-:Y:S01]  /*4d20*/  IMAD.SHL.U32 R4, R170.reuse, 0x40, RZ ;  /* 0x00000040aa047824 */ /* 0x040fe200078e00ff */
[C---:B------:R-:W-:Y:S01]  /*4d30*/  LOP3.LUT R178, R170.reuse, 0x60, RZ, 0xc0, !PT ;  /* 0x00000060aab27812 */ /* 0x040fe200078ec0ff */
[C---:B------:R-:W-:Y:S01]  /*4d40*/  IMAD.SHL.U32 R137, R170.reuse, 0x8, RZ ;  /* 0x00000008aa897824 */ /* 0x040fe200078e00ff */
[C---:B------:R-:W-:Y:S01]  /*4d50*/  LOP3.LUT R176, R170.reuse, 0x2, RZ, 0xc0, !PT ;  /* 0x00000002aab07812 */ /* 0x040fe200078ec0ff */
[----:B------:R-:W-:Y:S01]  /*4d60*/  IMAD.U32 R69, R170, 0x10000, RZ ;  /* 0x00010000aa457824 */ /* 0x000fe200078e00ff */
[----:B------:R-:W-:Y:S02]  /*4d70*/  UMOV UR44, 0x400 ;  /* 0x00000400002c7882 */ /* 0x000fe40000000000 */
[----:B------:R-:W1:Y:S01]  /*4d80*/  LDC.64 R156, c[0x0][0x8b0] ;  /* 0x00022c00ff9c7b82 */ /* 0x000e620000000a00 */
[----:B------:R-:W-:Y:S01]  /*4d90*/  ULEA UR44, UR45, UR44, 0x18 ;  /* 0x0000002c2d2c7291 */ /* 0x000fe2000f8ec0ff */
[----:B------:R-:W-:Y:S01]  /*4da0*/  LOP3.LUT R6, R4, 0x180, RZ, 0xc0, !PT ;  /* 0x0000018004067812 */ /* 0x000fe200078ec0ff */
[----:B------:R-:W-:Y:S01]  /*4db0*/  HFMA2 R68, -RZ, RZ, 0, 0 ;  /* 0x00000000ff447431 */ /* 0x000fe200000001ff */
[----:B------:R-:W-:Y:S01]  /*4dc0*/  LOP3.LUT R69, R69, 0x600000, RZ, 0xc0, !PT ;  /* 0x0060000045457812 */ /* 0x000fe200078ec0ff */
[----:B------:R-:W-:Y:S01]  /*4dd0*/  UIADD3 UR4, UPT, UPT, UR44, 0x4200, URZ ;  /* 0x000042002c047890 */ /* 0x000fe2000fffe0ff */
[----:B------:R-:W-:Y:S01]  /*4de0*/  LOP3.LUT R137, R6, 0x30, R137, 0xf8, !PT ;  /* 0x0000003006897812 */ /* 0x000fe200078ef889 */
[----:B------:R-:W-:Y:S01]  /*4df0*/  IMAD.MOV.U32 R168, RZ, RZ, RZ ;  /* 0x000000ffffa87224 */ /* 0x000fe200078e00ff */
[----:B------:R-:W2:Y:S01]  /*4e00*/  LDC.64 R138, c[0x0][0x8a8] ;  /* 0x00022a00ff8a7b82 */ /* 0x000ea20000000a00 */
[----:B------:R-:W-:Y:S01]  /*4e10*/  LOP3.LUT R170, R170, 0x4, RZ, 0xc0, !PT ;  /* 0x00000004aaaa7812 */ /* 0x000fe200078ec0ff */
[----:B------:R-:W-:Y:S01]  /*4e20*/  IMAD.MOV.U32 R162, RZ, RZ, RZ ;  /* 0x000000ffffa27224 */ /* 0x000fe200078e00ff */
[----:B------:R-:W-:-:S02]  /*4e30*/  LOP3.LUT R137, R137, 0x1e40, R4, 0xf8, !PT ;  /* 0x00001e4089897812 */ /* 0x000fc400078ef804 */
[----:B------:R-:W-:Y:S01]  /*4e40*/  CS2R R166, SRZ ;  /* 0x0000000000a67805 */ /* 0x000fe2000001ff00 */
[----:B------:R-:W-:Y:S01]  /*4e50*/  IMAD.MOV.U32 R165, RZ, RZ, RZ ;  /* 0x000000ffffa57224 */ /* 0x000fe200078e00ff */
[----:B------:R-:W-:Y:S01]  /*4e60*/  IADD3 R169, PT, PT, -R170, 0x2, RZ ;  /* 0x00000002aaa97810 */ /* 0x000fe20007ffe1ff */
[----:B------:R-:W-:Y:S01]  /*4e70*/  IMAD.MOV R164, RZ, RZ, -R176 ;  /* 0x000000ffffa47224 */ /* 0x000fe200078e0ab0 */
[----:B------:R-:W-:Y:S01]  /*4e80*/  IADD3 R171, PT, PT, R137, UR44, RZ ;  /* 0x0000002c89ab7c10 */ /* 0x000fe2000fffe0ff */
[----:B------:R-:W3:Y:S01]  /*4e90*/  LDS R0, [UR44+0x140] ;  /* 0x0001402cff007984 */ /* 0x000ee20008000800 */
[----:B------:R-:W-:Y:S01]  /*4ea0*/  IMAD.MOV R163, RZ, RZ, -R170 ;  /* 0x000000ffffa37224 */ /* 0x000fe200078e0aaa */
[----:B------:R-:W-:Y:S01]  /*4eb0*/  MOV R177, UR4 ;  /* 0x0000000400b17c02 */ /* 0x000fe20008000f00 */
[----:B------:R-:W4:Y:S01]  /*4ec0*/  LDCU UR58, c[0x0][0x370] ;  /* 0x00006e00ff3a77ac */ /* 0x000f220008000800 */
[----:B------:R-:W-:Y:S01]  /*4ed0*/  VIADD R171, R171, 0x200 ;  /* 0x00000200abab7836 */ /* 0x000fe20000000000 */
[----:B------:R-:W1:Y:S01]  /*4ee0*/  LDCU UR43, c[0x0][0xb0c] ;  /* 0x00016180ff2b77ac */ /* 0x000e620008000800 */
[----:B------:R-:W1:Y:S01]  /*4ef0*/  LDCU UR39, c[0x0][0xb30] ;  /* 0x00016600ff2777ac */ /* 0x000e620008000800 */
[----:B------:R-:W1:Y:S01]  /*4f00*/  LDCU.64 UR56, c[0x0][0x888] ;  /* 0x00011100ff3877ac */ /* 0x000e620008000a00 */
[----:B------:R-:W1:Y:S01]  /*4f10*/  LDCU.64 UR40, c[0x0][0xb28] ;  /* 0x00016500ff2877ac */ /* 0x000e620008000a00 */
[----:B------:R-:W1:Y:S01]  /*4f20*/  LDCU.64 UR60, c[0x0][0x890] ;  /* 0x00011200ff3c77ac */ /* 0x000e620008000a00 */
[----:B------:R-:W1:Y:S01]  /*4f30*/  LDCU.128 UR52, c[0x0][0xb10] ;  /* 0x00016200ff3477ac */ /* 0x000e620008000c00 */
[----:B------:R-:W1:Y:S01]  /*4f40*/  LDCU UR47, c[0x0][0x374] ;  /* 0x00006e80ff2f77ac */ /* 0x000e620008000800 */
[----:B------:R-:W-:Y:S01]  /*4f50*/  UIADD3 UR62, UPT, UPT, UR44, 0x200, URZ ;  /* 0x000002002c3e7890 */ /* 0x000fe2000fffe0ff */
[----:B-1234-:R-:W-:-:S11]  /*4f60*/  IMAD.IADD R69, R0, 0x1, R69 ;  /* 0x0000000100457824 */ /* 0x01efd600078e0245 */
.L_x_114:
[C---:B------:R-:W-:Y:S02]  /*4f70*/  LEA R3, R162.reuse, UR44, 0x3 ;  /* 0x0000002ca2037c11 */ /* 0x040fe4000f8e18ff */
[----:B------:R-:W-:Y:S02]  /*4f80*/  SHF.L.U32 R0, R167, 0x1f, RZ ;  /* 0x0000001fa7007819 */ /* 0x000fe400000006ff */
[----:B-1----:R-:W-:Y:S02]  /*4f90*/  LEA R5, R162, UR44, 0x4 ;  /* 0x0000002ca2057c11 */ /* 0x002fe4000f8e20ff */
[----:B------:R-:W1:Y:S02]  /*4fa0*/  SYNCS.PHASECHK.TRANS64.TRYWAIT P0, [R3+URZ+0x90], R0 ;  /* 0x00009000030075a7 */ /* 0x000e6400080011ff */
[----:B-1----:R-:W-:Y:S05]  /*4fb0*/  @!P0 BRA `(.L_x_88) ;  /* 0x0000004000d48947 */ /* 0x002fea0003800000 */
.L_x_154:
        /* <DEDUP_REMOVED lines=11> */
[----:B------:R-:W-:Y:S01]  /*5070*/  PLOP3.LUT P0, PT, PT, PT, UP1, 0x80, 0x8 ;  /* 0x000000000008781c */ /* 0x000fe20003f0f018 */
[----:B------:R-:W-:Y:S11]  /*5080*/  UP2UR UR46, UPR, URZ, 0x2 ;  /* 0x00000002ff2e7883 */ /* 0x000ff60008000000 */
[----:B------:R-:W-:Y:S01]  /*5090*/  @!UPT UIADD3 URZ, UPT, UPT, URZ, URZ, URZ ;  /* 0x000000fffffff290 */ /* 0x000fe2000fffe0ff */
[----:B-1----:R-:W-:Y:S02]  /*50a0*/  @P0 SHF.R.U32.HI R0, RZ, 0x10, R5 ;  /* 0x00000010ff000819 */ /* 0x002fe40000011605 */
        /* <DEDUP_REMOVED lines=12> */
[----:B------:R-:W2:Y:S01]  /*5170*/  LDCU UR12, c[0x0][0xb20] ;  /* 0x00016400ff0c77ac */ /* 0x000ea20008000800 */
[----:B------:R-:W-:Y:S02]  /*5180*/  UIMAD.WIDE.U32 UR4, UR47, UR55, URZ ;  /* 0x000000372f0472a5 */ /* 0x000fe4000f8e00ff */
[----:B------:R-:W-:Y:S02]  /*5190*/  UIMAD.WIDE.U32 UR6, UR58, UR52, URZ ;  /* 0x000000343a0672a5 */ /* 0x000fe4000f8e00ff */
[----:B------:R-:W-:Y:S02]  /*51a0*/  UISETP.NE.AND UP0, UPT, UR54, 0x1, UPT ;  /* 0x000000013600788c */ /* 0x000fe4000bf05270 */
[----:B------:R-:W-:Y:S02]  /*51b0*/  UIMAD.WIDE.U32 UR8, UR37, UR55, URZ ;  /* 0x00000037250872a5 */ /* 0x000fe4000f8e00ff */
[----:B------:R-:W-:Y:S02]  /*51c0*/  UIMAD.WIDE.U32 UR10, UR38, UR52, URZ ;  /* 0x00000034260a72a5 */ /* 0x000fe4000f8e00ff */
[----:B------:R-:W-:Y:S02]  /*51d0*/  UISETP.NE.AND UP1, UPT, UR43, 0x1, UPT ;  /* 0x000000012b00788c */ /* 0x000fe4000bf25270 */
[----:B------:R-:W-:Y:S01]  /*51e0*/  UISETP.NE.AND UP2, UPT, UR42, 0x1, UPT ;  /* 0x000000012a00788c */ /* 0x000fe2000bf45270 */
[----:B------:R-:W-:Y:S02]  /*51f0*/  UMOV UR4, UR5 ;  /* 0x0000000500047c82 */ /* 0x000fe40008000000 */
[----:B--2---:R-:W-:Y:S03]  /*5200*/  USHF.R.U32.HI UR5, URZ, UR12, UR4 ;  /* 0x0000000cff057299 */ /* 0x004fe60008011604 */
[----:B------:R-:W-:Y:S02]  /*5210*/  UMOV UR4, UR7 ;  /* 0x0000000700047c82 */ /* 0x000fe40008000000 */
[----:B------:R-:W-:Y:S02]  /*5220*/  USHF.R.U32.HI UR7, URZ, UR53, UR4 ;  /* 0x00000035ff077299 */ /* 0x000fe40008011604 */
[----:B------:R-:W-:Y:S02]  /*5230*/  USEL UR4, UR47, UR5, !UP0 ;  /* 0x000000052f047287 */ /* 0x000fe4000c000000 */
[----:B------:R-:W-:Y:S01]  /*5240*/  USEL UR7, UR58, UR7, !UP1 ;  /* 0x000000073a077287 */ /* 0x000fe2000c800000 */
[----:B------:R-:W-:Y:S01]  /*5250*/  UMOV UR5, UR9 ;  /* 0x0000000900057c82 */ /* 0x000fe20008000000 */
[----:B------:R-:W-:Y:S02]  /*5260*/  UIMAD.WIDE.U32 UR8, UR4, UR40, URZ ;  /* 0x00000028040872a5 */ /* 0x000fe4000f8e00ff */
[----:B------:R-:W-:Y:S03]  /*5270*/  USHF.R.U32.HI UR6, URZ, UR12, UR5 ;  /* 0x0000000cff067299 */ /* 0x000fe60008011605 */
[----:B------:R-:W-:Y:S01]  /*5280*/  UMOV UR5, UR11 ;  /* 0x0000000b00057c82 */ /* 0x000fe20008000000 */
[----:B------:R-:W-:Y:S02]  /*5290*/  UIMAD.WIDE.U32 UR10, UR7, UR40, URZ ;  /* 0x00000028070a72a5 */ /* 0x000fe4000f8e00ff */
[----:B------:R-:W-:Y:S02]  /*52a0*/  USHF.R.U32.HI UR12, URZ, UR53, UR5 ;  /* 0x00000035ff0c7299 */ /* 0x000fe40008011605 */
[----:B------:R-:W-:Y:S01]  /*52b0*/  USEL UR6, UR37, UR6, !UP0 ;  /* 0x0000000625067287 */ /* 0x000fe2000c000000 */
[----:B------:R-:W-:Y:S02]  /*52c0*/  UMOV UR5, UR9 ;  /* 0x0000000900057c82 */ /* 0x000fe40008000000 */
[----:B------:R-:W-:Y:S01]  /*52d0*/  UMOV UR10, UR11 ;  /* 0x0000000b000a7c82 */ /* 0x000fe20008000000 */
[----:B------:R-:W-:Y:S02]  /*52e0*/  @UP2 USHF.R.U32.HI UR4, URZ, UR41, UR5 ;  /* 0x00000029ff042299 */ /* 0x000fe40008011605 */
[----:B------:R-:W-:Y:S02]  /*52f0*/  @UP2 USHF.R.U32.HI UR7, URZ, UR41, UR10 ;  /* 0x00000029ff072299 */ /* 0x000fe4000801160a */
[----:B------:R-:W-:Y:S02]  /*5300*/  UIMAD UR4, UR42, UR4, URZ ;  /* 0x000000042a0472a4 */ /* 0x000fe4000f8e02ff */
[----:B------:R-:W-:Y:S02]  /*5310*/  UIMAD.WIDE.U32 UR10, UR6, UR40, URZ ;  /* 0x00000028060a72a5 */ /* 0x000fe4000f8e00ff */
[----:B------:R-:W-:Y:S02]  /*5320*/  USEL UR5, UR38, UR12, !UP1 ;  /* 0x0000000c26057287 */ /* 0x000fe4000c800000 */
[----:B------:R-:W-:Y:S02]  /*5330*/  UIMAD UR8, UR42, UR7, URZ ;  /* 0x000000072a0872a4 */ /* 0x000fe4000f8e02ff */
[----:B------:R-:W-:Y:S03]  /*5340*/  UISETP.GE.AND UP0, UPT, UR6, UR4, UPT ;  /* 0x000000040600728c */ /* 0x000fe6000bf06270 */
[----:B------:R-:W-:Y:S01]  /*5350*/  UMOV UR4, UR11 ;  /* 0x0000000b00047c82 */ /* 0x000fe20008000000 */
[----:B------:R-:W-:Y:S02]  /*5360*/  UISETP.GE.OR UP0, UPT, UR5, UR8, UP0 ;  /* 0x000000080500728c */ /* 0x000fe40008706670 */
[----:B------:R-:W-:Y:S02]  /*5370*/  USHF.R.U32.HI UR4, URZ, UR41, UR4 ;  /* 0x00000029ff047299 */ /* 0x000fe40008011604 */
[----:B------:R-:W-:Y:S02]  /*5380*/  UIMAD.WIDE.U32 UR8, UR5, UR40, URZ ;  /* 0x00000028050872a5 */ /* 0x000fe4000f8e00ff */
[----:B------:R-:W-:Y:S02]  /*5390*/  USEL UR11, UR6, UR4, !UP2 ;  /* 0x00000004060b7287 */ /* 0x000fe4000d000000 */
[----:B------:R-:W-:Y:S02]  /*53a0*/  UIADD3 UR8, UPT, UPT, -UR5, URZ, URZ ;  /* 0x000000ff05087290 */ /* 0x000fe4000fffe1ff */
[----:B------:R-:W-:Y:S01]  /*53b0*/  UIADD3 UR10, UPT, UPT, -UR11, URZ, URZ ;  /* 0x000000ff0b0a7290 */ /* 0x000fe2000fffe1ff */
[----:B------:R-:W-:Y:S01]  /*53c0*/  @!UP0 UMOV UR4, UR9 ;  /* 0x0000000900048c82 */ /* 0x000fe20008000000 */
[----:B------:R-:W-:Y:S02]  /*53d0*/  UIADD3 UR9, UPT, UPT, -UR6, URZ, URZ ;  /* 0x000000ff06097290 */ /* 0x000fe4000fffe1ff */
[----:B------:R-:W-:Y:S02]  /*53e0*/  @!UP0 USHF.R.U32.HI UR4, URZ, UR41, UR4 ;  /* 0x00000029ff048299 */ /* 0x000fe40008011604 */
[----:B------:R-:W-:Y:S02]  /*53f0*/  UIMAD UR10, UR42, UR10, UR6 ;  /* 0x0000000a2a0a72a4 */ /* 0x000fe4000f8e0206 */
[----:B------:R-:W-:Y:S04]  /*5400*/  @!UP0 USEL UR4, UR5, UR4, !UP2 ;  /* 0x0000000405048287 */ /* 0x000fe8000d000000 */
[----:B------:R-:W-:Y:S02]  /*5410*/  @!UP0 UIMAD UR10, UR7, UR10, UR4 ;  /* 0x0000000a070a82a4 */ /* 0x000fe4000f8e0204 */
[----:B------:R-:W-:Y:S02]  /*5420*/  @!UP0 UIADD3 UR11, UPT, UPT, UR11, -UR4, URZ ;  /* 0x800000040b0b8290 */ /* 0x000fe4000fffe0ff */
[----:B------:R-:W-:Y:S02]  /*5430*/  UIMAD UR7, UR43, UR8, UR38 ;  /* 0x000000082b0772a4 */ /* 0x000fe4000f8e0226 */
[----:B------:R-:W-:Y:S02]  /*5440*/  @!UP0 UIMAD UR6, UR11, UR42, UR5 ;  /* 0x0000002a0b0682a4 */ /* 0x000fe4000f8e0205 */
[----:B------:R-:W-:Y:S01]  /*5450*/  UIMAD UR4, UR54, UR9, UR37 ;  /* 0x00000009360472a4 */ /* 0x000fe2000f8e0225 */
[----:B------:R-:W-:Y:S02]  /*5460*/  @!UP0 UMOV UR5, UR10 ;  /* 0x0000000a00058c82 */ /* 0x000fe40008000000 */
[----:B------:R-:W-:Y:S02]  /*5470*/  UIMAD UR38, UR5, UR43, UR7 ;  /* 0x0000002b052672a4 */ /* 0x000fe4000f8e0207 */
[----:B------:R-:W-:Y:S11]  /*5480*/  UIMAD UR37, UR6, UR54, UR4 ;  /* 0x00000036062572a4 */ /* 0x000ff6000f8e0204 */
[----:B------:R-:W-:Y:S01]  /*5490*/  @!UPT UIADD3 URZ, UPT, UPT, URZ, URZ, URZ ;  /* 0x000000fffffff290 */ /* 0x000fe2000fffe0ff */
.L_x_89:
[----:B------:R-:W-:Y:S01]  /*54a0*/  UISETP.NE.AND UP0, UPT, UR39, 0x1, UPT ;  /* 0x000000012700788c */ /* 0x000fe2000bf05270 */
[----:B------:R-:W-:Y:S01]  /*54b0*/  IADD3 R162, PT, PT, R162, 0x1, RZ ;  /* 0x00000001a2a27810 */ /* 0x000fe20007ffe0ff */
[----:B------:R-:W-:Y:S02]  /*54c0*/  USHF.L.U32 UR50, UR16, 0x7, URZ ;  /* 0x0000000710327899 */ /* 0x000fe400080006ff */
[----:B------:R-:W-:Y:S07]  /*54d0*/  USHF.L.U32 UR49, UR20, 0x7, URZ ;  /* 0x0000000714317899 */ /* 0x000fee00080006ff */
[----:B------:R-:W2:Y:S01]  /*54e0*/  @!UP0 LDCU.128 UR12, c[0x0][0xb10] ;  /* 0x00016200ff0c87ac */ /* 0x000ea20008000c00 */
[----:B------:R-:W3:Y:S01]  /*54f0*/  @!UP0 LDCU UR5, c[0x0][0xb0c] ;  /* 0x00016180ff0587ac */ /* 0x000ee20008000800 */
[----:B------:R-:W4:Y:S01]  /*5500*/  @!UP0 LDCU UR10, c[0x0][0xb20] ;  /* 0x00016400ff0a87ac */ /* 0x000f220008000800 */
[----:B--2---:R-:W-:Y:S02]  /*5510*/  UIMAD.WIDE.U32 UR8, UR38, UR12, URZ ;  /* 0x0000000c260872a5 */ /* 0x004fe4000f8e00ff */
[----:B------:R-:W-:Y:S02]  /*5520*/  UIMAD.WIDE.U32 UR6, UR37, UR15, URZ ;  /* 0x0000000f250672a5 */ /* 0x000fe4000f8e00ff */
[----:B------:R-:W-:Y:S03]  /*5530*/  @!UP0 UISETP.NE.AND UP1, UPT, UR14, 0x1, UPT ;  /* 0x000000010e00888c */ /* 0x000fe6000bf25270 */
[----:B------:R-:W-:Y:S01]  /*5540*/  @!UP0 UMOV UR4, UR9 ;  /* 0x0000000900048c82 */ /* 0x000fe20008000000 */
[----:B---3--:R-:W-:Y:S02]  /*5550*/  @!UP0 UISETP.NE.AND UP2, UPT, UR5, 0x1, UPT ;  /* 0x000000010500888c */ /* 0x008fe4000bf45270 */
[----:B------:R-:W-:Y:S01]  /*5560*/  @!UP0 USHF.R.U32.HI UR4, URZ, UR13, UR4 ;  /* 0x0000000dff048299 */ /* 0x000fe20008011604 */
[----:B------:R-:W-:Y:S02]  /*5570*/  @!UP0 UMOV UR6, UR7 ;  /* 0x0000000700068c82 */ /* 0x000fe40008000000 */
[----:B----4-:R-:W-:Y:S02]  /*5580*/  @!UP0 USHF.R.U32.HI UR6, URZ, UR10, UR6 ;  /* 0x0000000aff068299 */ /* 0x010fe40008011606 */
[----:B------:R-:W-:Y:S02]  /*5590*/  @!UP0 USEL UR7, UR38, UR4, !UP2 ;  /* 0x0000000426078287 */ /* 0x000fe4000d000000 */
[----:B------:R-:W-:Y:S04]  /*55a0*/  @!UP0 USEL UR6, UR37, UR6, !UP1 ;  /* 0x0000000625068287 */ /* 0x000fe8000c800000 */
[----:B------:R-:W-:Y:S02]  /*55b0*/  @!UP0 UIADD3 UR4, UPT, UPT, -UR7, UR6, URZ ;  /* 0x0000000607048290 */ /* 0x000fe4000fffe1ff */
[----:B------:R-:W-:Y:S02]  /*55c0*/  @!UP0 UIADD3 UR6, UPT, UPT, UR7, -UR6, URZ ;  /* 0x8000000607068290 */ /* 0x000fe4000fffe0ff */
[----:B------:R-:W-:Y:S02]  /*55d0*/  @!UP0 UIMAD UR38, UR4, UR5, UR38 ;  /* 0x00000005042682a4 */ /* 0x000fe4000f8e0226 */
[----:B------:R-:W-:Y:S02]  /*55e0*/  @!UP0 UIMAD UR37, UR6, UR14, UR37 ;  /* 0x0000000e062582a4 */ /* 0x000fe4000f8e0225 */
[----:B------:R-:W-:Y:S09]  /*55f0*/  ULOP3.LUT UP0, URZ, UR62, 0x1b0, URZ, 0xc0, !UPT ;  /* 0x000001b03eff7892 */ /* 0x000ff2000f80c0ff */
[----:B------:R-:W-:Y:S05]  /*5600*/  BRA.U !UP0, `(.L_x_90) ;  /* 0x0000000108407547 */ /* 0x000fea000b800000 */
[----:B------:R-:W2:Y:S01]  /*5610*/  LDCU.64 UR8, c[0x4][0x80] ;  /* 0x01001000ff0877ac */ /* 0x000ea20008000a00 */
[----:B------:R-:W-:Y:S01]  /*5620*/  MOV R3, 0x0 ;  /* 0x0000000000037802 */ /* 0x000fe20000000f00 */
[----:B------:R-:W-:Y:S02]  /*5630*/  HFMA2 R12, -RZ, RZ, 0, 5.9604644775390625e-08 ;  /* 0x00000001ff0c7431 */ /* 0x000fe400000001ff */
[----:B------:R-:W-:Y:S02]  /*5640*/  IMAD.MOV.U32 R8, RZ, RZ, 0x70 ;  /* 0x00000070ff087424 */ /* 0x000fe400078e00ff */
[----:B------:R-:W-:Y:S01]  /*5650*/  IMAD.MOV.U32 R13, RZ, RZ, RZ ;  /* 0x000000ffff0d7224 */ /* 0x000fe200078e00ff */
[----:B------:R-:W3:Y:S01]  /*5660*/  LDCU.64 UR6, c[0x4][0x88] ;  /* 0x01001100ff0677ac */ /* 0x000ee20008000a00 */
[----:B------:R-:W4:Y:S01]  /*5670*/  LDC.64 R2, c[0x4][R3] ;  /* 0x0100000003027b82 */ /* 0x000f220000000a00 */
[----:B------:R-:W1:Y:S01]  /*5680*/  LDCU.64 UR4, c[0x4][0x8] ;  /* 0x01000100ff0477ac */ /* 0x000e620008000a00 */
[----:B--2---:R-:W-:Y:S01]  /*5690*/  MOV R5, UR9 ;  /* 0x0000000900057c02 */ /* 0x004fe20008000f00 */
[----:B------:R-:W-:Y:S01]  /*56a0*/  IMAD.U32 R4, RZ, RZ, UR8 ;  /* 0x00000008ff047e24 */ /* 0x000fe2000f8e00ff */
[----:B---3--:R-:W-:Y:S01]  /*56b0*/  MOV R7, UR7 ;  /* 0x0000000700077c02 */ /* 0x008fe20008000f00 */
[----:B------:R-:W-:Y:S01]  /*56c0*/  IMAD.U32 R6, RZ, RZ, UR6 ;  /* 0x00000006ff067e24 */ /* 0x000fe2000f8e00ff */
[----:B-1----:R-:W-:Y:S01]  /*56d0*/  MOV R11, UR5 ;  /* 0x00000005000b7c02 */ /* 0x002fe20008000f00 */
[----:B------:R-:W-:Y:S02]  /*56e0*/  IMAD.U32 R10, RZ, RZ, UR4 ;  /* 0x00000004ff0a7e24 */ /* 0x000fe4000f8e00ff */
[----:B------:R-:W-:Y:S07]  /*56f0*/  LEPC R20, `(.L_x_90) ;  /* 0x000000001014794e */ /* 0x000fee0000000000 */
[----:B----45:R-:W-:Y:S05]  /*5700*/  CALL.ABS.NOINC R2 ;  /* 0x0000000002007343 */ /* 0x030fea0003c00000 */
.L_x_90:
[----:B------:R-:W-:Y:S01]  /*5710*/  LOP3.LUT P0, RZ, R177, 0x1b0, RZ, 0xc0, !PT ;  /* 0x000001b0b1ff7812 */ /* 0x000fe2000780c0ff */
[----:B------:R-:W-:Y:S11]  /*5720*/  BSSY.RECONVERGENT B6, `(.L_x_91) ;  /* 0x0000013000067945 */ /* 0x000ff60003800200 */
[----:B------:R-:W-:Y:S01]  /*5730*/  @!UPT UIADD3 URZ, UPT, UPT, URZ, URZ, URZ ;  /* 0x000000fffffff290 */ /* 0x000fe2000fffe0ff */
[----:B------:R-:W-:Y:S05]  /*5740*/  @!P0 BRA `(.L_x_92) ;  /* 0x0000000000408947 */ /* 0x000fea0003800000 */
        /* <DEDUP_REMOVED lines=16> */
.L_x_92:
[----:B------:R-:W-:Y:S05]  /*5850*/  BSYNC.RECONVERGENT B6 ;  /* 0x0000000000067941 */ /* 0x000fea0003800200 */
.L_x_91:
[----:B------:R-:W-:Y:S01]  /*5860*/  R2UR UR4, R161 ;  /* 0x00000000a10472ca */ /* 0x000fe200000e0000 */
[----:B------:R-:W-:Y:S01]  /*5870*/  UISETP.NE.U32.AND UP0, UPT, UR60, URZ, UPT ;  /* 0x000000ff3c00728c */ /* 0x000fe2000bf05070 */
[----:B------:R-:W-:Y:S02]  /*5880*/  ISETP.NE.U32.AND P4, PT, R156, RZ, PT ;  /* 0x000000ff9c00720c */ /* 0x000fe40003f85070 */
[----:B------:R-:W-:Y:S01]  /*5890*/  ISETP.NE.U32.AND P2, PT, RZ, UR56, PT ;  /* 0x00000038ff007c0c */ /* 0x000fe2000bf45070 */
[----:B------:R-:W-:Y:S01]  /*58a0*/  UISETP.NE.AND.EX UP1, UPT, UR61, URZ, UPT, UP0 ;  /* 0x000000ff3d00728c */ /* 0x000fe2000bf25300 */
[----:B------:R-:W-:Y:S01]  /*58b0*/  ISETP.NE.AND.EX P4, PT, R157, RZ, PT, P4 ;  /* 0x000000ff9d00720c */ /* 0x000fe20003f85340 */
[----:B------:R-:W-:Y:S01]  /*58c0*/  UPLOP3.LUT UP0, UPT, UPT, UPT, UPT, 0x40, 0x4 ;  /* 0x000000000004789c */ /* 0x000fe20003f0e870 */
[----:B------:R-:W-:Y:S05]  /*58d0*/  ISETP.NE.AND.EX P2, PT, RZ, UR57, PT, P2 ;  /* 0x00000039ff007c0c */ /* 0x000fea000bf45320 */
[----:B------:R-:W-:Y:S06]  /*58e0*/  UISETP.NE.AND UP2, UPT, UR4, URZ, UPT ;  /* 0x000000ff0400728c */ /* 0x000fec000bf45270 */
[----:B------:R-:W-:Y:S05]  /*58f0*/  PLOP3.LUT P1, PT, PT, PT, UP2, 0x80, 0x8 ;  /* 0x000000000008781c */ /* 0x000fea0003f2f028 */
[----:B------:R-:W-:Y:S06]  /*5900*/  @UP2 UPLOP3.LUT UP0, UPT, UPT, UPT, UP1, 0x80, 0x8 ;  /* 0x000000000008289c */ /* 0x000fec0003f0f010 */
[----:B------:R-:W-:Y:S01]  /*5910*/  PLOP3.LUT P0, PT, PT, PT, UP0, 0x80, 0x8 ;  /* 0x000000000008781c */ /* 0x000fe20003f0f008 */
[----:B------:R-:W-:Y:S01]  /*5920*/  @!UPT UIADD3 URZ, UPT, UPT, URZ, URZ, URZ ;  /* 0x000000fffffff290 */ /* 0x000fe2000fffe0ff */
[----:B------:R-:W-:Y:S11]  /*5930*/  BRA.U !UP1, `(.L_x_93) ;  /* 0x00000001093c7547 */ /* 0x000ff6000b800000 */
[----:B------:R-:W-:Y:S01]  /*5940*/  UISETP.NE.U32.AND UP0, UPT, UR56, URZ, UPT ;  /* 0x000000ff3800728c */ /* 0x000fe2000bf05070 */
[----:B-1----:R-:W-:Y:S01]  /*5950*/  HFMA2 R0, -RZ, RZ, 0, 5.9604644775390625e-08 ;  /* 0x00000001ff007431 */ /* 0x002fe200000001ff */
[----:B------:R-:W1:Y:S01]  /*5960*/  LDCU.64 UR8, c[0x0][0x358] ;  /* 0x00006b00ff0877ac */ /* 0x000e620008000a00 */
[----:B------:R-:W-:Y:S01]  /*5970*/  IMAD.MOV.U32 R158, RZ, RZ, 0x1 ;  /* 0x00000001ff9e7424 */ /* 0x000fe200078e00ff */
[----:B------:R-:W-:Y:S06]  /*5980*/  UISETP.NE.AND.EX UP0, UPT, UR57, URZ, UPT, UP0 ;  /* 0x000000ff3900728c */ /* 0x000fec000bf05300 */
[----:B------:R-:W-:Y:S05]  /*5990*/  PLOP3.LUT P3, PT, PT, PT, UP0, 0x80, 0x8 ;  /* 0x000000000008781c */ /* 0x000fea0003f6f008 */
[----:B------:R-:W2:Y:S01]  /*59a0*/  @UP0 LDCU.64 UR4, c[0x0][0x888] ;  /* 0x00011100ff0407ac */ /* 0x000ea20008000a00 */
[----:B------:R-:W-:Y:S07]  /*59b0*/  @UP0 UIMAD UR6, UR36, UR60, URZ ;  /* 0x0000003c240602a4 */ /* 0x000fee000f8e02ff */
[----:B------:R-:W-:Y:S01]  /*59c0*/  @!P3 PRMT R158, R0, 0x7610, R158 ;  /* 0x00007610009eb816 */ /* 0x000fe2000000009e */
[----:B--2---:R-:W-:Y:S06]  /*59d0*/  @UP0 UIMAD.WIDE UR4, UR6, 0x4, UR4 ;  /* 0x00000004060408a5 */ /* 0x004fec000f8e0204 */
[----:B------:R-:W-:Y:S01]  /*59e0*/  IMAD.U32 R2, RZ, RZ, UR4 ;  /* 0x00000004ff027e24 */ /* 0x000fe2000f8e00ff */
[----:B------:R-:W-:Y:S04]  /*59f0*/  MOV R3, UR5 ;  /* 0x0000000500037c02 */ /* 0x000fe80008000f00 */
[----:B------:R-:W2:Y:S01]  /*5a00*/  @!UP0 LDCU UR4, c[0x0][0x880] ;  /* 0x00011000ff0487ac */ /* 0x000ea20008000800 */
[----:B-1---5:R3:W5:Y:S02]  /*5a10*/  @P3 LDG.E R73, desc[UR8][R2.64] ;  /* 0x0000000802493981 */ /* 0x022764000c1e1900 */
[----:B--23--:R-:W-:Y:S02]  /*5a20*/  @!P3 IMAD.U32 R73, RZ, RZ, UR4 ;  /* 0x00000004ff49be24 */ /* 0x00cfe4000f8e00ff */
.L_x_93:
[----:B------:R-:W-:Y:S05]  /*5a30*/  @!P4 BRA `(.L_x_94) ;  /* 0x000000000024c947 */ /* 0x000fea0003800000 */
[----:B------:R-:W-:Y:S01]  /*5a40*/  ISETP.NE.U32.AND P3, PT, R138, RZ, PT ;  /* 0x000000ff8a00720c */ /* 0x000fe20003f65070 */
[----:B------:R-:W2:Y:S03]  /*5a50*/  LDCU.64 UR4, c[0x0][0x358] ;  /* 0x00006b00ff0477ac */ /* 0x000ea60008000a00 */
[----:B------:R-:W-:Y:S11]  /*5a60*/  ISETP.NE.AND.EX P3, PT, R139, RZ, PT, P3 ;  /* 0x000000ff8b00720c */ /* 0x000ff60003f65330 */
[----:B------:R-:W-:Y:S02]  /*5a70*/  @!UPT UIADD3 URZ, UPT, UPT, URZ, URZ, URZ ;  /* 0x000000fffffff290 */ /* 0x000fe4000fffe0ff */
[----:B------:R-:W3:Y:S01]  /*5a80*/  @P3 LDC.64 R2, c[0x0][0x8a8] ;  /* 0x00022a00ff023b82 */ /* 0x000ee20000000a00 */
[----:B-1----:R-:W-:Y:S04]  /*5a90*/  @P3 IMAD R0, R156, UR36, RZ ;  /* 0x000000249c003c24 */ /* 0x002fe8000f8e02ff */
[----:B---3--:R-:W-:Y:S05]  /*5aa0*/  @P3 IMAD.WIDE R2, R0, 0x4, R2 ;  /* 0x0000000400023825 */ /* 0x008fea00078e0202 */
[----:B--2--5:R2:W5:Y:S02]  /*5ab0*/  @P3 LDG.E R70, desc[UR4][R2.64] ;  /* 0x0000000402463981 */ /* 0x024564000c1e1900 */
[----:B--2---:R-:W3:Y:S02]  /*5ac0*/  @!P3 LDC R70, c[0x0][0x8a0] ;  /* 0x00022800ff46bb82 */ /* 0x004ee40000000800 */
.L_x_94:
[----:B-----5:R-:W-:Y:S01]  /*5ad0*/  FSETP.NEU.AND P4, PT, R73, RZ, PT ;  /* 0x000000ff4900720b */ /* 0x020fe20003f8d000 */
[----:B------:R-:W-:Y:S01]  /*5ae0*/  BSSY B1, `(.L_x_95) ;  /* 0x0000047000017945 */ /* 0x000fe20003800000 */
[----:B------:R-:W-:Y:S01]  /*5af0*/  SEL R7, RZ, 0xffffffff, P2 ;  /* 0xffffffffff077807 */ /* 0x000fe20001000000 */
[----:B------:R-:W-:Y:S01]  /*5b00*/  IMAD.MOV.U32 R187, RZ, RZ, 0x1 ;  /* 0x00000001ffbb7424 */ /* 0x000fe200078e00ff */
[----:B------:R-:W-:Y:S01]  /*5b10*/  LOP3.LUT P3, RZ, R158, 0xff, RZ, 0xc0, !PT ;  /* 0x000000ff9eff7812 */ /* 0x000fe2000786c0ff */
[----:B------:R-:W-:Y:S01]  /*5b20*/  IMAD R71, R68, 0x80, R69 ;  /* 0x0000008044477824 */ /* 0x000fe200078e0245 */
[----:B-1----:R-:W-:Y:S02]  /*5b30*/  @P1 SEL R0, RZ, 0xffffffff, P4 ;  /* 0xffffffffff001807 */ /* 0x002fe40002000000 */
[----:B------:R-:W-:Y:S02]  /*5b40*/  CS2R R154, SRZ ;  /* 0x00000000009a7805 */ /* 0x000fe4000001ff00 */
[----:B------:R-:W-:Y:S02]  /*5b50*/  LEA R3, R166, UR44, 0x3 ;  /* 0x0000002ca6037c11 */ /* 0x000fe4000f8e18ff */
[----:B------:R-:W-:Y:S02]  /*5b60*/  CS2R R152, SRZ ;  /* 0x0000000000987805 */ /* 0x000fe4000001ff00 */
[----:B------:R-:W-:Y:S02]  /*5b70*/  @P0 SEL R0, R7, R0, !P3 ;  /* 0x0000000007000207 */ /* 0x000fe40005800000 */
[----:B------:R-:W-:Y:S02]  /*5b80*/  CS2R R150, SRZ ;  /* 0x0000000000967805 */ /* 0x000fe4000001ff00 */
[----:B------:R-:W-:Y:S02]  /*5b90*/  LEA R186, R68, UR44, 0x3 ;  /* 0x0000002c44ba7c11 */ /* 0x000fe4000f8e18ff */
[----:B------:R-:W-:Y:S02]  /*5ba0*/  CS2R R148, SRZ ;  /* 0x0000000000947805 */ /* 0x000fe4000001ff00 */
[----:B------:R-:W-:Y:S02]  /*5bb0*/  @P1 LOP3.LUT R0, R0, 0x1, RZ, 0xc0, !PT ;  /* 0x0000000100001812 */ /* 0x000fe400078ec0ff */
[----:B------:R-:W-:Y:S02]  /*5bc0*/  CS2R R146, SRZ ;  /* 0x0000000000927805 */ /* 0x000fe4000001ff00 */
[----:B------:R-:W-:Y:S02]  /*5bd0*/  SHF.L.U32 R5, R168, 0x1f, RZ ;  /* 0x0000001fa8057819 */ /* 0x000fe400000006ff */
[----:B------:R-:W-:Y:S02]  /*5be0*/  CS2R R144, SRZ ;  /* 0x0000000000907805 */ /* 0x000fe4000001ff00 */
[----:B------:R-:W-:Y:S02]  /*5bf0*/  ISETP.NE.U32.OR P6, PT, R0, 0x1, !P1 ;  /* 0x000000010000780c */ /* 0x000fe40004fc5470 */
[----:B------:R-:W-:Y:S02]  /*5c00*/  CS2R R142, SRZ ;  /* 0x00000000008e7805 */ /* 0x000fe4000001ff00 */
[----:B------:R-:W-:Y:S02]  /*5c10*/  PLOP3.LUT P2, PT, PT, PT, UP1, 0x80, 0x8 ;  /* 0x000000000008781c */ /* 0x000fe40003f4f018 */
[----:B------:R-:W-:Y:S02]  /*5c20*/  CS2R R140, SRZ ;  /* 0x00000000008c7805 */ /* 0x000fe4000001ff00 */
[----:B------:R-:W-:Y:S02]  /*5c30*/  SEL R0, RZ, 0xffffffff, P4 ;  /* 0xffffffffff007807 */ /* 0x000fe40002000000 */
[----:B------:R-:W-:Y:S03]  /*5c40*/  P2R R172, PR, RZ, 0x40 ;  /* 0x00000040ffac7803 */ /* 0x000fe60000000000 */
[----:B------:R-:W-:Y:S04]  /*5c50*/  @P6 SHF.L.U32 R2, R165, 0x1f, RZ ;  /* 0x0000001fa5026819 */ /* 0x000fe800000006ff */
[----:B------:R-:W-:Y:S01]  /*5c60*/  @P2 SEL R0, R7, R0, !P3 ;  /* 0x0000000007002207 */ /* 0x000fe20005800000 */
[----:B------:R-:W1:Y:S03]  /*5c70*/  @P6 SYNCS.PHASECHK.TRANS64.TRYWAIT P1, [R3+URZ+0x60], R2 ;  /* 0x00006002030065a7 */ /* 0x000e6600080211ff */
[----:B------:R-:W-:Y:S04]  /*5c80*/  LOP3.LUT R0, R0, 0x1, RZ, 0xc0, !PT ;  /* 0x0000000100007812 */ /* 0x000fe800078ec0ff */
[----:B------:R-:W-:Y:S04]  /*5c90*/  ISETP.NE.U32.AND P5, PT, R0, 0x1, PT ;  /* 0x000000010000780c */ /* 0x000fe80003fa5070 */
[----:B------:R-:W-:Y:S01]  /*5ca0*/  P2R R192, PR, RZ, 0x20 ;  /* 0x00000020ffc07803 */ /* 0x000fe20000000000 */
[----:B------:R2:W4:Y:S01]  /*5cb0*/  SYNCS.PHASECHK.TRANS64.TRYWAIT P0, [R186+URZ+0xb0], R5 ;  /* 0x0000b005ba0075a7 */ /* 0x00052200080011ff */
[----:B-1----:R-:W-:Y:S01]  /*5cc0*/  @P6 SEL R187, RZ, 0x1, !P1 ;  /* 0x00000001ffbb6807 */ /* 0x002fe20004800000 */
[----:B--2---:R-:W-:Y:S06]  /*5cd0*/  @!P6 BRA `(.L_x_96) ;  /* 0x00000000009ce947 */ /* 0x004fec0003800000 */
[----:B------:R-:W-:Y:S01]  /*5ce0*/  @P5 IMAD R7, R166, 0x2000, R171 ;  /* 0x00002000a6075824 */ /* 0x000fe200078e02ab */
[----:B------:R-:W-:Y:S01]  /*5cf0*/  ISETP.NE.AND P1, PT, R187, RZ, PT ;  /* 0x000000ffbb00720c */ /* 0x000fe20003f25270 */
[----:B------:R-:W-:Y:S01]  /*5d00*/  BSSY B0, `(.L_x_97) ;  /* 0x0000010000007945 */ /* 0x000fe20003800000 */
[----:B------:R-:W-:Y:S01]  /*5d10*/  CS2R R142, SRZ ;  /* 0x00000000008e7805 */ /* 0x000fe2000001ff00 */
[--C-:B------:R-:W-:Y:S01]  /*5d20*/  @P5 IMAD R6, R176, -0x10, R7.reuse ;  /* 0xfffffff0b0065824 */ /* 0x100fe200078e0207 */
[----:B------:R-:W-:Y:S01]  /*5d30*/  CS2R R140, SRZ ;  /* 0x00000000008c7805 */ /* 0x000fe2000001ff00 */
[----:B------:R-:W-:Y:S01]  /*5d40*/  @P5 IMAD R4, R170, -0x10, R7 ;  /* 0xfffffff0aa045824 */ /* 0x000fe200078e0207 */
[----:B------:R-:W-:Y:S01]  /*5d50*/  CS2R R150, SRZ ;  /* 0x0000000000967805 */ /* 0x000fe2000001ff00 */
[----:B------:R-:W-:Y:S01]  /*5d60*/  @P5 IMAD R2, R169, 0x10, R6 ;  /* 0x00000010a9025824 */ /* 0x000fe200078e0206 */
[----:B------:R-:W-:Y:S02]  /*5d70*/  CS2R R148, SRZ ;  /* 0x0000000000947805 */ /* 0x000fe4000001ff00 */
[----:B------:R-:W-:Y:S02]  /*5d80*/  CS2R R146, SRZ ;  /* 0x0000000000927805 */ /* 0x000fe4000001ff00 */
[----:B------:R-:W-:Y:S02]  /*5d90*/  CS2R R144, SRZ ;  /* 0x0000000000907805 */ /* 0x000fe4000001ff00 */
[----:B------:R-:W-:Y:S02]  /*5da0*/  CS2R R154, SRZ ;  /* 0x00000000009a7805 */ /* 0x000fe4000001ff00 */
[----:B------:R-:W-:Y:S01]  /*5db0*/  CS2R R152, SRZ ;  /* 0x0000000000987805 */ /* 0x000fe2000001ff00 */
[----:B------:R-:W-:Y:S06]  /*5dc0*/  @P1 BRA `(.L_x_98) ;  /* 0x00000000000c1947 */ /* 0x000fec0003800000 */
[----:B------:R-:W-:Y:S04]  /*5dd0*/  SHF.L.U32 R0, R165, 0x1f, RZ ;  /* 0x0000001fa5007819 */ /* 0x000fe800000006ff */
[----:B------:R-:W1:Y:S02]  /*5de0*/  SYNCS.PHASECHK.TRANS64.TRYWAIT P1, [R3+URZ+0x60], R0 ;  /* 0x00006000030075a7 */ /* 0x000e6400080211ff */
[----:B-1----:R-:W-:Y:S05]  /*5df0*/  @!P1 BRA `(.L_x_99) ;  /* 0x0000003400589947 */ /* 0x002fea0003800000 */
.L_x_98:
[----:B------:R-:W-:Y:S05]  /*5e00*/  BSYNC B0 ;  /* 0x0000000000007941 */ /* 0x000fea0003800000 */
.L_x_97:
[----:B------:R-:W-:Y:S01]  /*5e10*/  ISETP.NE.AND P1, PT, R192, RZ, PT ;  /* 0x000000ffc000720c */ /* 0x000fe20003f25270 */
[----:B-1----:R-:W-:Y:S02]  /*5e20*/  VIADD R3, R3, 0x70 ;  /* 0x0000007003037836 */ /* 0x002fe40000000000 */
[----:B------:R-:W-:Y:S02]  /*5e30*/  IMAD.U32 R0, RZ, RZ, UR45 ;  /* 0x0000002dff007e24 */ /* 0x000fe4000f8e00ff */
[----:B------:R-:W-:Y:S03]  /*5e40*/  VIADD R166, R166, 0x1 ;  /* 0x00000001a6a67836 */ /* 0x000fe60000000000 */
[----:B------:R-:W-:Y:S05]  /*5e50*/  PRMT R0, R0, 0x654, R3 ;  /* 0x0000065400007816 */ /* 0x000fea0000000003 */
[----:B------:R1:W2:Y:S04]  /*5e60*/  @P1 LDS.128 R140, [R7] ;  /* 0x00000000078c1984 */ /* 0x0002a80000000c00 */
[----:B------:R1:W1:Y:S04]  /*5e70*/  @P1 LDS.128 R148, [R4+0x20] ;  /* 0x0000200004941984 */ /* 0x0002680000000c00 */
[----:B------:R1:W1:Y:S04]  /*5e80*/  @P1 LDS.128 R144, [R6+0x10] ;  /* 0x0000100006901984 */ /* 0x0002680000000c00 */
[----:B------:R1:W1:Y:S01]  /*5e90*/  @P1 LDS.128 R152, [R2+0x10] ;  /* 0x0000100002981984 */ /* 0x0002620000000c00 */
[C---:B------:R-:W-:Y:S01]  /*5ea0*/  ISETP.NE.AND P1, PT, R166.reuse, 0x2, PT ;  /* 0x00000002a600780c */ /* 0x040fe20003f25270 */
[----:B------:R-:W-:Y:S01]  /*5eb0*/  @!PT LDS RZ, [RZ] ;  /* 0x00000000fffff984 */ /* 0x000fe20000000800 */
[----:B------:R-:W-:Y:S01]  /*5ec0*/  @!PT LDS RZ, [RZ] ;  /* 0x00000000fffff984 */ /* 0x000fe20000000800 */
[----:B------:R-:W-:Y:S01]  /*5ed0*/  @!PT LDS RZ, [RZ] ;  /* 0x00000000fffff984 */ /* 0x000fe20000000800 */
[----:B------:R-:W-:Y:S01]  /*5ee0*/  @!PT LDS RZ, [RZ] ;  /* 0x00000000fffff984 */ /* 0x000fe20000000800 */
[----:B------:R5:W-:Y:S06]  /*5ef0*/  MEMBAR.ALL.CTA ;  /* 0x0000000000007992 */ /* 0x000bec0000008000 */
[----:B-----5:R-:W5:Y:S01]  /*5f00*/  FENCE.VIEW.ASYNC.S ;  /* 0x00000000000073c6 */ /* 0x020f620000000000 */
[----:B------:R-:W-:Y:S01]  /*5f10*/  SEL R166, R166, RZ, P1 ;  /* 0x000000ffa6a67207 */ /* 0x000fe20000800000 */
[----:B-----5:R5:W-:Y:S02]  /*5f20*/  SYNCS.ARRIVE.TRANS64.RED.A1T0 RZ, [R0+URZ], RZ ;  /* 0x000000ff00ff79a7 */ /* 0x020be400081004ff */
[----:B-----5:R-:W-:Y:S04]  /*5f30*/  SEL R0, RZ, 0x1, P1 ;  /* 0x00000001ff007807 */ /* 0x020fe80000800000 */
[----:B--2---:R-:W-:Y:S02]  /*5f40*/  LOP3.LUT R165, R165, R0, RZ, 0x3c, !PT ;  /* 0x00000000a5a57212 */ /* 0x004fe400078e3cff */
.L_x_96:
[----:B------:R-:W-:Y:S05]  /*5f50*/  BSYNC B1 ;  /* 0x0000000000017941 */ /* 0x000fea0003800000 */
.L_x_95:
[----:B------:R-:W-:Y:S04]  /*5f60*/  SHF.R.U32.HI R0, RZ, 0x15, R71 ;  /* 0x00000015ff007819 */ /* 0x000fe80000011647 */
[----:B------:R-:W-:Y:S01]  /*5f70*/  LOP3.LUT P1, RZ, R0, 0x3, R159, 0x48, !PT ;  /* 0x0000000300ff7812 */ /* 0x000fe2000782489f */
[----:B------:R-:W-:Y:S01]  /*5f80*/  @!UPT UIADD3 URZ, UPT, UPT, URZ, URZ, URZ ;  /* 0x000000fffffff290 */ /* 0x000fe2000fffe0ff */
[----:B----4-:R-:W-:Y:S11]  /*5f90*/  @P0 BRA `(.L_x_100) ;  /* 0x0000000000080947 */ /* 0x010ff60003800000 */
[----:B------:R-:W2:Y:S02]  /*5fa0*/  SYNCS.PHASECHK.TRANS64.TRYWAIT P0, [R186+URZ+0xb0], R5 ;  /* 0x0000b005ba0075a7 */ /* 0x000ea400080011ff */
[----:B--2---:R-:W-:Y:S05]  /*5fb0*/  @!P0 BRA `(.L_x_101) ;  /* 0x0000003000fc8947 */ /* 0x004fea0003800000 */
.L_x_100:
[----:B------:R-:W-:Y:S04]  /*5fc0*/  BSSY.RECONVERGENT B6, `(.L_x_102) ;  /* 0x0000012000067945 */ /* 0x000fe80003800200 */
[----:B------:R-:W-:Y:S05]  /*5fd0*/  @!P1 BRA `(.L_x_103) ;  /* 0x0000000000409947 */ /* 0x000fea0003800000 */
[----:B------:R-:W2:Y:S01]  /*5fe0*/  LDCU.64 UR8, c[0x4][0x70] ;  /* 0x01000e00ff0877ac */ /* 0x000ea20008000a00 */
[----:B------:R-:W-:Y:S01]  /*5ff0*/  MOV R3, 0x0 ;  /* 0x0000000000037802 */ /* 0x000fe20000000f00 */
[----:B------:R-:W-:Y:S02]  /*6000*/  HFMA2 R12, -RZ, RZ, 0, 5.9604644775390625e-08 ;  /* 0x00000001ff0c7431 */ /* 0x000fe400000001ff */
[----:B------:R-:W-:Y:S02]  /*6010*/  IMAD.MOV.U32 R8, RZ, RZ, 0x192 ;  /* 0x00000192ff087424 */ /* 0x000fe400078e00ff */
[----:B------:R-:W-:Y:S01]  /*6020*/  IMAD.MOV.U32 R13, RZ, RZ, RZ ;  /* 0x000000ffff0d7224 */ /* 0x000fe200078e00ff */
[----:B------:R-:W4:Y:S01]  /*6030*/  LDCU.64 UR6, c[0x4][0x78] ;  /* 0x01000f00ff0677ac */ /* 0x000f220008000a00 */
[----:B-1----:R-:W1:Y:S01]  /*6040*/  LDC.64 R2, c[0x4][R3] ;  /* 0x0100000003027b82 */ /* 0x002e620000000a00 */
[----:B------:R-:W5:Y:S01]  /*6050*/  LDCU.64 UR4, c[0x4][0x10] ;  /* 0x01000200ff0477ac */ /* 0x000f620008000a00 */
[----:B--2---:R-:W-:Y:S01]  /*6060*/  MOV R5, UR9 ;  /* 0x0000000900057c02 */ /* 0x004fe20008000f00 */
[----:B------:R-:W-:Y:S01]  /*6070*/  IMAD.U32 R4, RZ, RZ, UR8 ;  /* 0x00000008ff047e24 */ /* 0x000fe2000f8e00ff */
[----:B----4-:R-:W-:Y:S01]  /*6080*/  MOV R7, UR7 ;  /* 0x0000000700077c02 */ /* 0x010fe20008000f00 */
[----:B------:R-:W-:Y:S01]  /*6090*/  IMAD.U32 R6, RZ, RZ, UR6 ;  /* 0x00000006ff067e24 */ /* 0x000fe2000f8e00ff */
[----:B-----5:R-:W-:Y:S01]  /*60a0*/  MOV R11, UR5 ;  /* 0x00000005000b7c02 */ /* 0x020fe20008000f00 */
[----:B------:R-:W-:Y:S02]  /*60b0*/  IMAD.U32 R10, RZ, RZ, UR4 ;  /* 0x00000004ff0a7e24 */ /* 0x000fe4000f8e00ff */
[----:B------:R-:W-:Y:S07]  /*60c0*/  LEPC R20, `(.L_x_103) ;  /* 0x000000001014794e */ /* 0x000fee0000000000 */
[----:B-1-3--:R-:W-:Y:S05]  /*60d0*/  CALL.ABS.NOINC R2 ;  /* 0x0000000002007343 */ /* 0x00afea0003c00000 */
.L_x_103:
[----:B------:R-:W-:Y:S05]  /*60e0*/  BSYNC.RECONVERGENT B6 ;  /* 0x0000000000067941 */ /* 0x000fea0003800200 */
.L_x_102:
[-C--:B------:R-:W-:Y:S01]  /*60f0*/  F2FP.F16.E4M3.UNPACK_B R74, R140.reuse ;  /* 0x0000008cff4a723e */ /* 0x080fe200020006ff */
[----:B------:R-:W-:Y:S05]  /*6100*/  WARPSYNC.ALL ;  /* 0x0000000000007948 */ /* 0x000fea0003800000 */
[----:B------:R-:W-:Y:S01]  /*6110*/  R2UR UR4, R71 ;  /* 0x00000000470472ca */ /* 0x000fe200000e0000 */
[--C-:B------:R-:W-:Y:S01]  /*6120*/  HADD2.F32 R72, -RZ, R74.reuse.H0_H0 ;  /* 0x2000004aff487230 */ /* 0x100fe20000004100 */
[----:B------:R-:W-:Y:S01]  /*6130*/  F2FP.F16.E4M3.UNPACK_B R76, R140.H1 ;  /* 0x0000008cff4c723e */ /* 0x000fe200030006ff */
[----:B------:R-:W-:Y:S01]  /*6140*/  HADD2.F32 R75, -RZ, R74.H1_H1 ;  /* 0x3000004aff4b7230 */ /* 0x000fe20000004100 */
[-C--:B------:R-:W-:Y:S01]  /*6150*/  F2FP.F16.E4M3.UNPACK_B R78, R141.reuse ;  /* 0x0000008dff4e723e */ /* 0x080fe200020006ff */
[----:B------:R-:W-:Y:S01]  /*6160*/  BSSY.RECONVERGENT B0, `(.L_x_104) ;  /* 0x000011d000007945 */ /* 0x000fe20003800200 */
[----:B------:R-:W-:Y:S01]  /*6170*/  F2FP.F16.E4M3.UNPACK_B R80, R141.H1 ;  /* 0x0000008dff50723e */ /* 0x000fe200030006ff */
[----:B------:R-:W-:Y:S01]  /*6180*/  HADD2.F32 R74, -RZ, R76.H0_H0 ;  /* 0x2000004cff4a7230 */ /* 0x000fe20000004100 */
[-C--:B------:R-:W-:Y:S01]  /*6190*/  F2FP.F16.E4M3.UNPACK_B R82, R142.reuse ;  /* 0x0000008eff52723e */ /* 0x080fe200020006ff */
[--C-:B------:R-:W-:Y:S01]  /*61a0*/  HADD2.F32 R77, -RZ, R78.reuse.H0_H0 ;  /* 0x2000004eff4d7230 */ /* 0x100fe20000004100 */
[----:B------:R-:W-:Y:S01]  /*61b0*/  F2FP.F16.E4M3.UNPACK_B R84, R142.H1 ;  /* 0x0000008eff54723e */ /* 0x000fe200030006ff */
[----:B------:R-:W-:Y:S01]  /*61c0*/  HADD2.F32 R78, -RZ, R78.H1_H1 ;  /* 0x3000004eff4e7230 */ /* 0x000fe20000004100 */
[-C--:B------:R-:W-:Y:S01]  /*61d0*/  F2FP.F16.E4M3.UNPACK_B R86, R143.reuse ;  /* 0x0000008fff56723e */ /* 0x080fe200020006ff */
[----:B-12---:R-:W3:Y:S01]  /*61e0*/  LDTM.x64 R4, tmem[UR4] ;  /* 0x00000004000479ee */ /* 0x006ee20008340000 */
[----:B------:R-:W-:Y:S01]  /*61f0*/  F2FP.F16.E4M3.UNPACK_B R88, R143.H1 ;  /* 0x0000008fff58723e */ /* 0x000fe200030006ff */
[----:B------:R-:W-:Y:S01]  /*6200*/  HADD2.F32 R76, -RZ, R76.H1_H1 ;  /* 0x3000004cff4c7230 */ /* 0x000fe20000004100 */
[-C--:B------:R-:W-:Y:S01]  /*6210*/  F2FP.F16.E4M3.UNPACK_B R90, R144.reuse ;  /* 0x00000090ff5a723e */ /* 0x080fe200020006ff */
[----:B------:R-:W-:Y:S01]  /*6220*/  HADD2.F32 R79, -RZ, R80.H0_H0 ;  /* 0x20000050ff4f7230 */ /* 0x000fe20000004100 */
[----:B------:R-:W-:Y:S01]  /*6230*/  F2FP.F16.E4M3.UNPACK_B R92, R144.H1 ;  /* 0x00000090ff5c723e */ /* 0x000fe200030006ff */
[--C-:B------:R-:W-:Y:S01]  /*6240*/  HADD2.F32 R81, -RZ, R82.reuse.H0_H0 ;  /* 0x20000052ff517230 */ /* 0x100fe20000004100 */
[----:B------:R-:W-:Y:S01]  /*6250*/  ISETP.NE.AND P6, PT, R172, RZ, PT ;  /* 0x000000ffac00720c */ /* 0x000fe20003fc5270 */
[----:B------:R-:W-:Y:S01]  /*6260*/  HADD2.F32 R82, -RZ, R82.H1_H1 ;  /* 0x30000052ff527230 */ /* 0x000fe20000004100 */
[----:B------:R-:W-:Y:S01]  /*6270*/  SHF.L.U32 R194, R164, 0x4, RZ ;  /* 0x00000004a4c27819 */ /* 0x000fe200000006ff */
[--C-:B------:R-:W-:Y:S01]  /*6280*/  HADD2.F32 R85, -RZ, R86.reuse.H0_H0 ;  /* 0x20000056ff557230 */ /* 0x100fe20000004100 */
[----:B------:R-:W-:Y:S01]  /*6290*/  SHF.L.U32 R202, R163, 0x4, RZ ;  /* 0x00000004a3ca7819 */ /* 0x000fe200000006ff */
[----:B------:R-:W-:Y:S01]  /*62a0*/  HADD2.F32 R86, -RZ, R86.H1_H1 ;  /* 0x30000056ff567230 */ /* 0x000fe20000004100 */
[C---:B------:R-:W-:Y:S01]  /*62b0*/  IADD3 R179, PT, PT, R171.reuse, R194, RZ ;  /* 0x000000c2abb37210 */ /* 0x040fe20007ffe0ff */
[--C-:B------:R-:W-:Y:S01]  /*62c0*/  HADD2.F32 R89, -RZ, R90.reuse.H0_H0 ;  /* 0x2000005aff597230 */ /* 0x100fe20000004100 */
[----:B------:R-:W-:Y:S01]  /*62d0*/  IADD3 R185, PT, PT, R171, R202, RZ ;  /* 0x000000caabb97210 */ /* 0x000fe20007ffe0ff */
[----:B------:R-:W-:Y:S01]  /*62e0*/  HADD2.F32 R90, -RZ, R90.H1_H1 ;  /* 0x3000005aff5a7230 */ /* 0x000fe20000004100 */
[----:B------:R-:W-:Y:S01]  /*62f0*/  SHF.L.U32 R200, R169, 0x4, RZ ;  /* 0x00000004a9c87819 */ /* 0x000fe200000006ff */
[----:B------:R-:W-:Y:S01]  /*6300*/  HADD2.F32 R80, -RZ, R80.H1_H1 ;  /* 0x30000050ff507230 */ /* 0x000fe20000004100 */
[----:B------:R-:W-:Y:S01]  /*6310*/  F2FP.F16.E4M3.UNPACK_B R94, R145 ;  /* 0x00000091ff5e723e */ /* 0x000fe200020006ff */
[--C-:B------:R-:W-:Y:S01]  /*6320*/  HADD2.F32 R83, -RZ, R84.reuse.H0_H0 ;  /* 0x20000054ff537230 */ /* 0x100fe20000004100 */
[----:B------:R-:W-:Y:S01]  /*6330*/  IADD3 R184, PT, PT, R200, R179, RZ ;  /* 0x000000b3c8b87210 */ /* 0x000fe20007ffe0ff */
[----:B------:R-:W-:Y:S01]  /*6340*/  HADD2.F32 R84, -RZ, R84.H1_H1 ;  /* 0x30000054ff547230 */ /* 0x000fe20000004100 */
[----:B------:R-:W-:Y:S01]  /*6350*/  F2FP.F16.E4M3.UNPACK_B R98, R146 ;  /* 0x00000092ff62723e */ /* 0x000fe200020006ff */
[C---:B---3--:R-:W-:Y:S01]  /*6360*/  FMUL R0, R70.reuse, R4 ;  /* 0x0000000446007220 */ /* 0x048fe20000400000 */
[C---:B------:R-:W-:Y:S01]  /*6370*/  FMUL R2, R70.reuse, R5 ;  /* 0x0000000546027220 */ /* 0x040fe20000400000 */
[C---:B------:R-:W-:Y:S01]  /*6380*/  FMUL R4, R70.reuse, R8 ;  /* 0x0000000846047220 */ /* 0x040fe20000400000 */
[C---:B------:R-:W-:Y:S01]  /*6390*/  FMUL R5, R70.reuse, R9 ;  /* 0x0000000946057220 */ /* 0x040fe20000400000 */
[C---:B------:R-:W-:Y:S01]  /*63a0*/  FFMA R0, R73.reuse, R72, R0 ;  /* 0x0000004849007223 */ /* 0x040fe20000000000 */
[C---:B------:R-:W-:Y:S01]  /*63b0*/  FFMA R2, R73.reuse, R75, R2 ;  /* 0x0000004b49027223 */ /* 0x040fe20000000002 */
[C---:B------:R-:W-:Y:S01]  /*63c0*/  FMUL R8, R70.reuse, R12 ;  /* 0x0000000c46087220 */ /* 0x040fe20000400000 */
[C---:B------:R-:W-:Y:S01]  /*63d0*/  FMUL R9, R70.reuse, R13 ;  /* 0x0000000d46097220 */ /* 0x040fe20000400000 */
[C---:B------:R-:W-:Y:S01]  /*63e0*/  FMUL R12, R70.reuse, R16 ;  /* 0x00000010460c7220 */ /* 0x040fe20000400000 */
[C---:B------:R-:W-:Y:S01]  /*63f0*/  FMUL R13, R70.reuse, R17 ;  /* 0x00000011460d7220 */ /* 0x040fe20000400000 */
[C---:B------:R-:W-:Y:S01]  /*6400*/  FMUL R16, R70.reuse, R20 ;  /* 0x0000001446107220 */ /* 0x040fe20000400000 */
[C---:B------:R-:W-:Y:S01]  /*6410*/  FMUL R17, R70.reuse, R21 ;  /* 0x0000001546117220 */ /* 0x040fe20000400000 */
[--C-:B------:R-:W-:Y:S02]  /*6420*/  HADD2.F32 R93, -RZ, R94.reuse.H0_H0 ;  /* 0x2000005eff5d7230 */ /* 0x100fe40000004100 */
[C---:B------:R-:W-:Y:S01]  /*6430*/  FMUL R20, R70.reuse, R24 ;  /* 0x0000001846147220 */ /* 0x040fe20000400000 */
[----:B------:R-:W-:Y:S02]  /*6440*/  HADD2.F32 R94, -RZ, R94.H1_H1 ;  /* 0x3000005eff5e7230 */ /* 0x000fe40000004100 */
[C---:B------:R-:W-:Y:S01]  /*6450*/  FMUL R21, R70.reuse, R25 ;  /* 0x0000001946157220 */ /* 0x040fe20000400000 */
[--C-:B------:R-:W-:Y:S02]  /*6460*/  HADD2.F32 R97, -RZ, R98.reuse.H0_H0 ;  /* 0x20000062ff617230 */ /* 0x100fe40000004100 */
[C---:B------:R-:W-:Y:S01]  /*6470*/  FMUL R24, R70.reuse, R28 ;  /* 0x0000001c46187220 */ /* 0x040fe20000400000 */
[----:B------:R-:W-:Y:S02]  /*6480*/  HADD2.F32 R98, -RZ, R98.H1_H1 ;  /* 0x30000062ff627230 */ /* 0x000fe40000004100 */
[C---:B------:R-:W-:Y:S01]  /*6490*/  FMUL R25, R70.reuse, R29 ;  /* 0x0000001d46197220 */ /* 0x040fe20000400000 */
[C---:B------:R-:W-:Y:S01]  /*64a0*/  FMUL R28, R70.reuse, R32 ;  /* 0x00000020461c7220 */ /* 0x040fe20000400000 */
[C---:B------:R-:W-:Y:S01]  /*64b0*/  FMUL R29, R70.reuse, R33 ;  /* 0x00000021461d7220 */ /* 0x040fe20000400000 */
[C---:B------:R-:W-:Y:S01]  /*64c0*/  FMUL R32, R70.reuse, R36 ;  /* 0x0000002446207220 */ /* 0x040fe20000400000 */
[----:B------:R-:W-:Y:S01]  /*64d0*/  F2FP.F16.E4M3.UNPACK_B R96, R145.H1 ;  /* 0x00000091ff60723e */ /* 0x000fe200030006ff */
[C---:B------:R-:W-:Y:S01]  /*64e0*/  FMUL R33, R70.reuse, R37 ;  /* 0x0000002546217220 */ /* 0x040fe20000400000 */
[C---:B------:R-:W-:Y:S01]  /*64f0*/  FMUL R36, R70.reuse, R40 ;  /* 0x0000002846247220 */ /* 0x040fe20000400000 */
[----:B------:R-:W-:Y:S01]  /*6500*/  F2FP.F16.E4M3.UNPACK_B R100, R146.H1 ;  /* 0x00000092ff64723e */ /* 0x000fe200030006ff */
[C---:B------:R-:W-:Y:S01]  /*6510*/  FMUL R37, R70.reuse, R41 ;  /* 0x0000002946257220 */ /* 0x040fe20000400000 */
[C---:B------:R-:W-:Y:S01]  /*6520*/  FMUL R40, R70.reuse, R44 ;  /* 0x0000002c46287220 */ /* 0x040fe20000400000 */
[----:B------:R-:W-:Y:S01]  /*6530*/  F2FP.F16.E4M3.UNPACK_B R102, R147 ;  /* 0x00000093ff66723e */ /* 0x000fe200020006ff */
[C---:B------:R-:W-:Y:S01]  /*6540*/  FMUL R41, R70.reuse, R45 ;  /* 0x0000002d46297220 */ /* 0x040fe20000400000 */
[C---:B------:R-:W-:Y:S01]  /*6550*/  FMUL R44, R70.reuse, R48 ;  /* 0x00000030462c7220 */ /* 0x040fe20000400000 */
[----:B------:R-:W-:Y:S01]  /*6560*/  F2FP.F16.E4M3.UNPACK_B R104, R147.H1 ;  /* 0x00000093ff68723e */ /* 0x000fe200030006ff */
[C---:B------:R-:W-:Y:S01]  /*6570*/  FMUL R45, R70.reuse, R49 ;  /* 0x00000031462d7220 */ /* 0x040fe20000400000 */
[--C-:B------:R-:W-:Y:S02]  /*6580*/  HADD2.F32 R101, -RZ, R102.reuse.H0_H0 ;  /* 0x20000066ff657230 */ /* 0x100fe40000004100 */
[C---:B------:R-:W-:Y:S01]  /*6590*/  FMUL R48, R70.reuse, R52 ;  /* 0x0000003446307220 */ /* 0x040fe20000400000 */
[----:B------:R-:W-:Y:S01]  /*65a0*/  F2FP.F16.E4M3.UNPACK_B R106, R148 ;  /* 0x00000094ff6a723e */ /* 0x000fe200020006ff */
[----:B------:R-:W-:Y:S02]  /*65b0*/  HADD2.F32 R102, -RZ, R102.H1_H1 ;  /* 0x30000066ff667230 */ /* 0x000fe40000004100 */
[C---:B------:R-:W-:Y:S01]  /*65c0*/  FMUL R49, R70.reuse, R53 ;  /* 0x0000003546317220 */ /* 0x040fe20000400000 */
[C---:B------:R-:W-:Y:S01]  /*65d0*/  FMUL R52, R70.reuse, R56 ;  /* 0x0000003846347220 */ /* 0x040fe20000400000 */
[----:B------:R-:W-:Y:S01]  /*65e0*/  F2FP.F16.E4M3.UNPACK_B R108, R148.H1 ;  /* 0x00000094ff6c723e */ /* 0x000fe200030006ff */
[--C-:B------:R-:W-:Y:S02]  /*65f0*/  HADD2.F32 R105, -RZ, R106.reuse.H0_H0 ;  /* 0x2000006aff697230 */ /* 0x100fe40000004100 */
[C---:B------:R-:W-:Y:S01]  /*6600*/  FMUL R53, R70.reuse, R57 ;  /* 0x0000003946357220 */ /* 0x040fe20000400000 */
[----:B------:R-:W-:Y:S02]  /*6610*/  HADD2.F32 R106, -RZ, R106.H1_H1 ;  /* 0x3000006aff6a7230 */ /* 0x000fe40000004100 */
        /* <DEDUP_REMOVED lines=11> */
[C---:B------:R-:W-:Y:S01]  /*66d0*/  FFMA R3, R73.reuse, R74, R3 ;  /* 0x0000004a49037223 */ /* 0x040fe20000000003 */
[----:B------:R-:W-:Y:S01]  /*66e0*/  F2FP.F16.E4M3.UNPACK_B R116, R150.H1 ;  /* 0x00000096ff74723e */ /* 0x000fe200030006ff */
[--C-:B------:R-:W-:Y:S02]  /*66f0*/  HADD2.F32 R113, -RZ, R114.reuse.H0_H0 ;  /* 0x20000072ff717230 */ /* 0x100fe40000004100 */
[C---:B------:R-:W-:Y:S01]  /*6700*/  FFMA R7, R73.reuse, R76, R7 ;  /* 0x0000004c49077223 */ /* 0x040fe20000000007 */
[C---:B------:R-:W-:Y:S01]  /*6710*/  FFMA R4, R73.reuse, R77, R4 ;  /* 0x0000004d49047223 */ /* 0x040fe20000000004 */
[----:B------:R-:W-:Y:S01]  /*6720*/  F2FP.F16.E4M3.UNPACK_B R118, R151 ;  /* 0x00000097ff76723e */ /* 0x000fe200020006ff */
[----:B------:R-:W-:Y:S01]  /*6730*/  FFMA R5, R73, R78, R5 ;  /* 0x0000004e49057223 */ /* 0x000fe20000000005 */
[----:B------:R-:W-:Y:S01]  /*6740*/  HADD2.F32 R114, -RZ, R114.H1_H1 ;  /* 0x30000072ff727230 */ /* 0x000fe20000004100 */
[----:B------:R-:W-:Y:S01]  /*6750*/  F2FP.SATFINITE.E4M3.F32.PACK_AB_MERGE_C R173, R7, R3, RZ ;  /* 0x0000000307ad723e */ /* 0x000fe200048070ff */
[C---:B------:R-:W-:Y:S01]  /*6760*/  FMUL R6, R70.reuse, R10 ;  /* 0x0000000a46067220 */ /* 0x040fe20000400000 */
[--C-:B------:R-:W-:Y:S02]  /*6770*/  HADD2.F32 R117, -RZ, R118.reuse.H0_H0 ;  /* 0x20000076ff757230 */ /* 0x100fe40000004100 */
[----:B------:R-:W-:Y:S01]  /*6780*/  FMUL R11, R70, R11 ;  /* 0x0000000b460b7220 */ /* 0x000fe20000400000 */
[----:B------:R-:W-:Y:S01]  /*6790*/  F2FP.SATFINITE.E4M3.F32.PACK_AB_MERGE_C R172, R2, R0, R173 ;  /* 0x0000000002ac723e */ /* 0x000fe200048070ad */
[C---:B------:R-:W-:Y:S01]  /*67a0*/  FFMA R6, R73.reuse, R79, R6 ;  /* 0x0000004f49067223 */ /* 0x040fe20000000006 */
[----:B------:R-:W-:Y:S02]  /*67b0*/  HADD2.F32 R118, -RZ, R118.H1_H1 ;  /* 0x30000076ff767230 */ /* 0x000fe40000004100 */
[C---:B------:R-:W-:Y:S01]  /*67c0*/  FFMA R11, R73.reuse, R80, R11 ;  /* 0x00000050490b7223 */ /* 0x040fe2000000000b */
[C---:B------:R-:W-:Y:S01]  /*67d0*/  FFMA R8, R73.reuse, R81, R8 ;  /* 0x0000005149087223 */ /* 0x040fe20000000008 */
[----:B------:R-:W-:Y:S01]  /*67e0*/  F2FP.F16.E4M3.UNPACK_B R120, R151.H1 ;  /* 0x00000097ff78723e */ /* 0x000fe200030006ff */
[----:B------:R-:W-:Y:S01]  /*67f0*/  FFMA R9, R73, R82, R9 ;  /* 0x0000005249097223 */ /* 0x000fe20000000009 */
[C---:B------:R-:W-:Y:S01]  /*6800*/  FMUL R10, R70.reuse, R14 ;  /* 0x0000000e460a7220 */ /* 0x040fe20000400000 */
[----:B------:R-:W-:Y:S01]  /*6810*/  F2FP.F16.E4M3.UNPACK_B R122, R152 ;  /* 0x00000098ff7a723e */ /* 0x000fe200020006ff */
[C---:B------:R-:W-:Y:S01]  /*6820*/  FMUL R15, R70.reuse, R15 ;  /* 0x0000000f460f7220 */ /* 0x040fe20000400000 */
[----:B------:R-:W-:Y:S01]  /*6830*/  HADD2.F32 R87, -RZ, R88.H0_H0 ;  /* 0x20000058ff577230 */ /* 0x000fe20000004100 */
[----:B------:R-:W-:Y:S01]  /*6840*/  F2FP.SATFINITE.E4M3.F32.PACK_AB_MERGE_C R174, R11, R6, RZ ;  /* 0x000000060bae723e */ /* 0x000fe200048070ff */
[C---:B------:R-:W-:Y:S01]  /*6850*/  FFMA R10, R73.reuse, R83, R10 ;  /* 0x00000053490a7223 */ /* 0x040fe2000000000a */
[C---:B------:R-:W-:Y:S01]  /*6860*/  FFMA R15, R73.reuse, R84, R15 ;  /* 0x00000054490f7223 */ /* 0x040fe2000000000f */
[C---:B------:R-:W-:Y:S01]  /*6870*/  FFMA R12, R73.reuse, R85, R12 ;  /* 0x00000055490c7223 */ /* 0x040fe2000000000c */
[----:B------:R-:W-:Y:S01]  /*6880*/  F2FP.F16.E4M3.UNPACK_B R124, R152.H1 ;  /* 0x00000098ff7c723e */ /* 0x000fe200030006ff */
[----:B------:R-:W-:Y:S01]  /*6890*/  FFMA R13, R73, R86, R13 ;  /* 0x00000056490d7223 */ /* 0x000fe2000000000d */
[----:B------:R-:W-:Y:S01]  /*68a0*/  F2FP.SATFINITE.E4M3.F32.PACK_AB_MERGE_C R173, R5, R4, R174 ;  /* 0x0000000405ad723e */ /* 0x000fe200048070ae */
[--C-:B------:R-:W-:Y:S01]  /*68b0*/  HADD2.F32 R121, -RZ, R122.reuse.H0_H0 ;  /* 0x2000007aff797230 */ /* 0x100fe20000004100 */
[----:B------:R-:W-:Y:S01]  /*68c0*/  F2FP.SATFINITE.E4M3.F32.PACK_AB_MERGE_C R174, R15, R10, RZ ;  /* 0x0000000a0fae723e */ /* 0x000fe200048070ff */
[----:B------:R-:W-:Y:S02]  /*68d0*/  HADD2.F32 R122, -RZ, R122.H1_H1 ;  /* 0x3000007aff7a7230 */ /* 0x000fe40000004100 */
[C---:B------:R-:W-:Y:S01]  /*68e0*/  FMUL R14, R70.reuse, R18 ;  /* 0x00000012460e7220 */ /* 0x040fe20000400000 */
[----:B------:R-:W-:Y:S01]  /*68f0*/  HADD2.F32 R88, -RZ, R88.H1_H1 ;  /* 0x30000058ff587230 */ /* 0x000fe20000004100 */
[----:B------:R-:W-:Y:S01]  /*6900*/  F2FP.SATFINITE.E4M3.F32.PACK_AB_MERGE_C R174, R9, R8, R174 ;  /* 0x0000000809ae723e */ /* 0x000fe200048070ae */
[C---:B------:R-:W-:Y:S01]  /*6910*/  FMUL R19, R70.reuse, R19 ;  /* 0x0000001346137220 */ /* 0x040fe20000400000 */
[--C-:B------:R-:W-:Y:S02]  /*6920*/  HADD2.F32 R91, -RZ, R92.reuse.H0_H0 ;  /* 0x2000005cff5b7230 */ /* 0x100fe40000004100 */
[C---:B------:R-:W-:Y:S01]  /*6930*/  FFMA R14, R73.reuse, R87, R14 ;  /* 0x00000057490e7223 */ /* 0x040fe2000000000e */
[----:B------:R-:W-:Y:S02]  /*6940*/  HADD2.F32 R92, -RZ, R92.H1_H1 ;  /* 0x3000005cff5c7230 */ /* 0x000fe40000004100 */
[C---:B------:R-:W-:Y:S01]  /*6950*/  FFMA R19, R73.reuse, R88, R19 ;  /* 0x0000005849137223 */ /* 0x040fe20000000013 */
[C---:B------:R-:W-:Y:S01]  /*6960*/  FFMA R16, R73.reuse, R89, R16 ;  /* 0x0000005949107223 */ /* 0x040fe20000000010 */
        /* <DEDUP_REMOVED lines=17> */
[----:B------:R1:W-:Y:S01]  /*6a80*/  STS.128 [R137+UR44+0x4200], R172 ;  /* 0x004200ac89007988 */ /* 0x0003e20008000c2c */
[----:B------:R-:W-:Y:S01]  /*6a90*/  F2FP.SATFINITE.E4M3.F32.PACK_AB_MERGE_C R180, R17, R16, R180 ;  /* 0x0000001011b4723e */ /* 0x000fe200048070b4 */
[C---:B------:R-:W-:Y:S01]  /*6aa0*/  FFMA R22, R73.reuse, R95, R22 ;  /* 0x0000005f49167223 */ /* 0x040fe20000000016 */
[C---:B------:R-:W-:Y:S01]  /*6ab0*/  FMUL R27, R70.reuse, R27 ;  /* 0x0000001b461b7220 */ /* 0x040fe20000400000 */
[--C-:B------:R-:W-:Y:S02]  /*6ac0*/  HADD2.F32 R99, -RZ, R100.reuse.H0_H0 ;  /* 0x20000064ff637230 */ /* 0x100fe40000004100 */
[C---:B------:R-:W-:Y:S01]  /*6ad0*/  FMUL R26, R70.reuse, R30 ;  /* 0x0000001e461a7220 */ /* 0x040fe20000400000 */
[----:B------:R-:W-:Y:S02]  /*6ae0*/  HADD2.F32 R100, -RZ, R100.H1_H1 ;  /* 0x30000064ff647230 */ /* 0x000fe40000004100 */
[C---:B------:R-:W-:Y:S01]  /*6af0*/  FFMA R27, R73.reuse, R96, R27 ;  /* 0x00000060491b7223 */ /* 0x040fe2000000001b */
[C---:B------:R-:W-:Y:S01]  /*6b00*/  FFMA R24, R73.reuse, R97, R24 ;  /* 0x0000006149187223 */ /* 0x040fe20000000018 */
[C---:B------:R-:W-:Y:S01]  /*6b10*/  FFMA R25, R73.reuse, R98, R25 ;  /* 0x0000006249197223 */ /* 0x040fe20000000019 */
[----:B------:R-:W-:Y:S01]  /*6b20*/  F2FP.F16.E4M3.UNPACK_B R130, R154 ;  /* 0x0000009aff82723e */ /* 0x000fe200020006ff */
[----:B------:R-:W-:Y:S01]  /*6b30*/  FFMA R26, R73, R99, R26 ;  /* 0x00000063491a7223 */ /* 0x000fe2000000001a */
[----:B------:R-:W-:Y:S01]  /*6b40*/  F2FP.SATFINITE.E4M3.F32.PACK_AB_MERGE_C R181, R27, R22, RZ ;  /* 0x000000161bb5723e */ /* 0x000fe200048070ff */
[C---:B------:R-:W-:Y:S01]  /*6b50*/  FMUL R31, R70.reuse, R31 ;  /* 0x0000001f461f7220 */ /* 0x040fe20000400000 */
[--C-:B------:R-:W-:Y:S02]  /*6b60*/  HADD2.F32 R103, -RZ, R104.reuse.H0_H0 ;  /* 0x20000068ff677230 */ /* 0x100fe40000004100 */
[C---:B------:R-:W-:Y:S01]  /*6b70*/  FMUL R30, R70.reuse, R34 ;  /* 0x00000022461e7220 */ /* 0x040fe20000400000 */
[----:B------:R-:W-:Y:S01]  /*6b80*/  HADD2.F32 R104, -RZ, R104.H1_H1 ;  /* 0x30000068ff687230 */ /* 0x000fe20000004100 */
[----:B------:R-:W-:Y:S01]  /*6b90*/  F2FP.SATFINITE.E4M3.F32.PACK_AB_MERGE_C R181, R21, R20, R181 ;  /* 0x0000001415b5723e */ /* 0x000fe200048070b5 */
[C---:B------:R-:W-:Y:S01]  /*6ba0*/  FFMA R31, R73.reuse, R100, R31 ;  /* 0x00000064491f7223 */ /* 0x040fe2000000001f */
[C---:B------:R-:W-:Y:S01]  /*6bb0*/  FFMA R28, R73.reuse, R101, R28 ;  /* 0x00000065491c7223 */ /* 0x040fe2000000001c */
[C---:B------:R-:W-:Y:S01]  /*6bc0*/  FFMA R29, R73.reuse, R102, R29 ;  /* 0x00000066491d7223 */ /* 0x040fe2000000001d */
[----:B------:R-:W-:Y:S01]  /*6bd0*/  F2FP.F16.E4M3.UNPACK_B R132, R154.H1 ;  /* 0x0000009aff84723e */ /* 0x000fe200030006ff */
[----:B------:R-:W-:Y:S01]  /*6be0*/  FFMA R30, R73, R103, R30 ;  /* 0x00000067491e7223 */ /* 0x000fe2000000001e */
[----:B------:R-:W-:Y:S01]  /*6bf0*/  F2FP.SATFINITE.E4M3.F32.PACK_AB_MERGE_C R182, R31, R26, RZ ;  /* 0x0000001a1fb6723e */ /* 0x000fe200048070ff */
[----:B------:R-:W-:Y:S02]  /*6c00*/  HADD2.F32 R129, -RZ, R130.H0_H0 ;  /* 0x20000082ff817230 */ /* 0x000fe40000004100 */
[C---:B------:R-:W-:Y:S01]  /*6c10*/  FMUL R35, R70.reuse, R35 ;  /* 0x0000002346237220 */ /* 0x040fe20000400000 */
[----:B------:R-:W-:Y:S01]  /*6c20*/  HADD2.F32 R107, -RZ, R108.H0_H0 ;  /* 0x2000006cff6b7230 */ /* 0x000fe20000004100 */
[----:B------:R-:W-:Y:S01]  /*6c30*/  F2FP.SATFINITE.E4M3.F32.PACK_AB_MERGE_C R182, R25, R24, R182 ;  /* 0x0000001819b6723e */ /* 0x000fe200048070b6 */
[----:B------:R-:W-:Y:S02]  /*6c40*/  HADD2.F32 R130, -RZ, R130.H1_H1 ;  /* 0x30000082ff827230 */ /* 0x000fe40000004100 */
[C---:B------:R-:W-:Y:S01]  /*6c50*/  FFMA R35, R73.reuse, R104, R35 ;  /* 0x0000006849237223 */ /* 0x040fe20000000023 */
[C---:B------:R-:W-:Y:S01]  /*6c60*/  FFMA R32, R73.reuse, R105, R32 ;  /* 0x0000006949207223 */ /* 0x040fe20000000020 */
[----:B------:R-:W-:Y:S01]  /*6c70*/  FFMA R33, R73, R106, R33 ;  /* 0x0000006a49217223 */ /* 0x000fe20000000021 */
[----:B------:R-:W-:Y:S02]  /*6c80*/  HADD2.F32 R108, -RZ, R108.H1_H1 ;  /* 0x3000006cff6c7230 */ /* 0x000fe40000004100 */
        /* <DEDUP_REMOVED lines=16> */
[----:B------:R1:W-:Y:S01]  /*6d90*/  STS.128 [R179+0x4010], R180 ;  /* 0x004010b4b3007388 */ /* 0x0003e20000000c00 */
[----:B------:R-:W-:Y:S01]  /*6da0*/  F2FP.SATFINITE.E4M3.F32.PACK_AB_MERGE_C R188, R33, R32, R188 ;  /* 0x0000002021bc723e */ /* 0x000fe200048070bc */
[C---:B------:R-:W-:Y:S01]  /*6db0*/  FFMA R38, R73.reuse, R111, R38 ;  /* 0x0000006f49267223 */ /* 0x040fe20000000026 */
[C---:B------:R-:W-:Y:S01]  /*6dc0*/  FMUL R43, R70.reuse, R43 ;  /* 0x0000002b462b7220 */ /* 0x040fe20000400000 */
[--C-:B------:R-:W-:Y:S02]  /*6dd0*/  HADD2.F32 R115, -RZ, R116.reuse.H0_H0 ;  /* 0x20000074ff737230 */ /* 0x100fe40000004100 */
[----:B------:R-:W-:Y:S01]  /*6de0*/  FMUL R42, R70, R46 ;  /* 0x0000002e462a7220 */ /* 0x000fe20000400000 */
[----:B------:R-:W-:Y:S02]  /*6df0*/  HADD2.F32 R116, -RZ, R116.H1_H1 ;  /* 0x30000074ff747230 */ /* 0x000fe40000004100 */
[C---:B------:R-:W-:Y:S01]  /*6e00*/  FFMA R43, R73.reuse, R112, R43 ;  /* 0x00000070492b7223 */ /* 0x040fe2000000002b */
[C---:B------:R-:W-:Y:S01]  /*6e10*/  FFMA R40, R73.reuse, R113, R40 ;  /* 0x0000007149287223 */ /* 0x040fe20000000028 */
[C---:B------:R-:W-:Y:S01]  /*6e20*/  FFMA R41, R73.reuse, R114, R41 ;  /* 0x0000007249297223 */ /* 0x040fe20000000029 */
[----:B------:R-:W-:Y:S01]  /*6e30*/  ISETP.NE.AND P0, PT, R178, RZ, PT ;  /* 0x000000ffb200720c */ /* 0x000fe20003f05270 */
        /* <DEDUP_REMOVED lines=10> */
[C---:B------:R-:W-:Y:S01]  /*6ee0*/  FMUL R51, R70.reuse, R51 ;  /* 0x0000003346337220 */ /* 0x040fe20000400000 */
[--C-:B------:R-:W-:Y:S02]  /*6ef0*/  HADD2.F32 R123, -RZ, R124.reuse.H0_H0 ;  /* 0x2000007cff7b7230 */ /* 0x100fe40000004100 */
[C---:B------:R-:W-:Y:S01]  /*6f00*/  FFMA R46, R73.reuse, R119, R46 ;  /* 0x00000077492e7223 */ /* 0x040fe2000000002e */
[----:B------:R-:W-:Y:S02]  /*6f10*/  HADD2.F32 R124, -RZ, R124.H1_H1 ;  /* 0x3000007cff7c7230 */ /* 0x000fe40000004100 */
[C---:B------:R-:W-:Y:S01]  /*6f20*/  FMUL R50, R70.reuse, R54 ;  /* 0x0000003646327220 */ /* 0x040fe20000400000 */
[C---:B------:R-:W-:Y:S01]  /*6f30*/  FFMA R51, R73.reuse, R120, R51 ;  /* 0x0000007849337223 */ /* 0x040fe20000000033 */
[C---:B------:R-:W-:Y:S01]  /*6f40*/  FMUL R55, R70.reuse, R55 ;  /* 0x0000003746377220 */ /* 0x040fe20000400000 */
[C---:B------:R-:W-:Y:S01]  /*6f50*/  FFMA R48, R73.reuse, R121, R48 ;  /* 0x0000007949307223 */ /* 0x040fe20000000030 */
[C---:B------:R-:W-:Y:S01]  /*6f60*/  FFMA R49, R73.reuse, R122, R49 ;  /* 0x0000007a49317223 */ /* 0x040fe20000000031 */
        /* <DEDUP_REMOVED lines=20> */
[----:B------:R-:W-:Y:S01]  /*70b0*/  FFMA R63, R73, R132, R63 ;  /* 0x00000084493f7223 */ /* 0x000fe2000000003f */
[----:B------:R-:W-:Y:S01]  /*70c0*/  FMUL R67, R70, R67 ;  /* 0x0000004346437220 */ /* 0x000fe20000400000 */
[----:B------:R-:W-:Y:S01]  /*70d0*/  F2FP.SATFINITE.E4M3.F32.PACK_AB_MERGE_C R190, R47, R42, RZ ;  /* 0x0000002a2fbe723e */ /* 0x000fe200048070ff */
[----:B------:R-:W-:Y:S01]  /*70e0*/  FFMA R60, R73, R133, R60 ;  /* 0x00000085493c7223 */ /* 0x000fe2000000003c */
[----:B------:R-:W-:Y:S01]  /*70f0*/  F2FP.SATFINITE.E4M3.F32.PACK_AB_MERGE_C R191, R51, R46, RZ ;  /* 0x0000002e33bf723e */ /* 0x000fe200048070ff */
[C---:B------:R-:W-:Y:S01]  /*7100*/  FFMA R61, R73.reuse, R134, R61 ;  /* 0x00000086493d7223 */ /* 0x040fe2000000003d */
[C---:B------:R-:W-:Y:S01]  /*7110*/  FFMA R62, R73.reuse, R135, R62 ;  /* 0x00000087493e7223 */ /* 0x040fe2000000003e */
[----:B------:R-:W-:Y:S01]  /*7120*/  FFMA R67, R73, R136, R67 ;  /* 0x0000008849437223 */ /* 0x000fe20000000043 */
[----:B------:R-:W-:Y:S02]  /*7130*/  F2FP.SATFINITE.E4M3.F32.PACK_AB_MERGE_C R190, R41, R40, R190 ;  /* 0x0000002829be723e */ /* 0x000fe400048070be */
[----:B------:R-:W-:Y:S02]  /*7140*/  F2FP.SATFINITE.E4M3.F32.PACK_AB_MERGE_C R191, R45, R44, R191 ;  /* 0x0000002c2dbf723e */ /* 0x000fe400048070bf */
[----:B------:R-:W-:Y:S02]  /*7150*/  F2FP.SATFINITE.E4M3.F32.PACK_AB_MERGE_C R196, R55, R50, RZ ;  /* 0x0000003237c4723e */ /* 0x000fe400048070ff */
[----:B------:R-:W-:Y:S01]  /*7160*/  F2FP.SATFINITE.E4M3.F32.PACK_AB_MERGE_C R197, R59, R54, RZ ;  /* 0x000000363bc5723e */ /* 0x000fe200048070ff */
[----:B------:R1:W-:Y:S01]  /*7170*/  STS.128 [R185+0x4020], R188 ;  /* 0x004020bcb9007388 */ /* 0x0003e20000000c00 */
[----:B------:R-:W-:Y:S02]  /*7180*/  F2FP.SATFINITE.E4M3.F32.PACK_AB_MERGE_C R198, R63, R58, RZ ;  /* 0x0000003a3fc6723e */ /* 0x000fe400048070ff */
[----:B------:R-:W-:Y:S02]  /*7190*/  F2FP.SATFINITE.E4M3.F32.PACK_AB_MERGE_C R199, R67, R62, RZ ;  /* 0x0000003e43c7723e */ /* 0x000fe400048070ff */
[----:B------:R-:W-:Y:S02]  /*71a0*/  F2FP.SATFINITE.E4M3.F32.PACK_AB_MERGE_C R196, R49, R48, R196 ;  /* 0x0000003031c4723e */ /* 0x000fe400048070c4 */
[----:B------:R-:W-:Y:S02]  /*71b0*/  F2FP.SATFINITE.E4M3.F32.PACK_AB_MERGE_C R197, R53, R52, R197 ;  /* 0x0000003435c5723e */ /* 0x000fe400048070c5 */
[----:B------:R-:W-:Y:S02]  /*71c0*/  F2FP.SATFINITE.E4M3.F32.PACK_AB_MERGE_C R198, R57, R56, R198 ;  /* 0x0000003839c6723e */ /* 0x000fe400048070c6 */
[----:B------:R-:W-:Y:S02]  /*71d0*/  F2FP.SATFINITE.E4M3.F32.PACK_AB_MERGE_C R199, R61, R60, R199 ;  /* 0x0000003c3dc7723e */ /* 0x000fe400048070c7 */
[----:B------:R-:W-:Y:S02]  /*71e0*/  LEA R193, R166, UR44, 0x3 ;  /* 0x0000002ca6c17c11 */ /* 0x000fe4000f8e18ff */
[----:B------:R-:W-:Y:S01]  /*71f0*/  @P6 SHF.L.U32 R204, R165, 0x1f, RZ ;  /* 0x0000001fa5cc6819 */ /* 0x000fe200000006ff */
[----:B------:R1:W-:Y:S01]  /*7200*/  STS.128 [R184+0x4010], R196 ;  /* 0x004010c4b8007388 */ /* 0x0003e20000000c00 */
[----:B------:R-:W-:Y:S01]  /*7210*/  @!PT LDS RZ, [RZ] ;  /* 0x00000000fffff984 */ /* 0x000fe20000000800 */
[----:B------:R-:W-:Y:S01]  /*7220*/  @!PT LDS RZ, [RZ] ;  /* 0x00000000fffff984 */ /* 0x000fe20000000800 */
[----:B------:R-:W-:Y:S01]  /*7230*/  @!PT LDS RZ, [RZ] ;  /* 0x00000000fffff984 */ /* 0x000fe20000000800 */
[----:B------:R-:W-:Y:S01]  /*7240*/  @!PT LDS RZ, [RZ] ;  /* 0x00000000fffff984 */ /* 0x000fe20000000800 */
[----:B------:R2:W-:Y:S07]  /*7250*/  MEMBAR.ALL.CTA ;  /* 0x0000000000007992 */ /* 0x0005ee0000008000 */
[----:B--2---:R-:W2:Y:S02]  /*7260*/  FENCE.VIEW.ASYNC.S ;  /* 0x00000000000073c6 */ /* 0x004ea40000000000 */
[----:B--2---:R-:W-:Y:S06]  /*7270*/  BAR.SYNC.DEFER_BLOCKING 0x1, 0x80 ;  /* 0x0042000000007b1d */ /* 0x004fec0000010000 */
[----:B------:R-:W-:Y:S05]  /*7280*/  @P0 BRA `(.L_x_105) ;  /* 0x0000000000280947 */ /* 0x000fea0003800000 */
[----:B------:R-:W2:Y:S01]  /*7290*/  LDCU.64 UR6, c[0x0][0x348] ;  /* 0x00006900ff0677ac */ /* 0x000ea20008000a00 */
[----:B------:R-:W-:Y:S01]  /*72a0*/  UIADD3 UR4, UPT, UPT, UR44, 0x4200, URZ ;  /* 0x000042002c047890 */ /* 0x000fe2000fffe0ff */
[----:B------:R-:W-:Y:S05]  /*72b0*/  UMOV UR51, UR36 ;  /* 0x0000002400337c82 */ /* 0x000fea0008000000 */
[----:B------:R-:W-:Y:S04]  /*72c0*/  MOV R177, UR4 ;  /* 0x0000000400b17c02 */ /* 0x000fe80008000f00 */
[----:B------:R-:W-:Y:S01]  /*72d0*/  R2UR UR48, R177 ;  /* 0x00000000b13072ca */ /* 0x000fe200000e0000 */
[----:B--2---:R-:W-:Y:S04]  /*72e0*/  UIADD3 UR4, UP0, UPT, UR6, 0x680, URZ ;  /* 0x0000068006047890 */ /* 0x004fe8000ff1e0ff */
[----:B------:R-:W-:Y:S09]  /*72f0*/  UIADD3.X UR5, UPT, UPT, URZ, UR7, URZ, UP0, !UPT ;  /* 0x00000007ff057290 */ /* 0x000ff200087fe4ff */
[----:B------:R2:W-:Y:S01]  /*7300*/  UTMASTG.3D [UR48], [UR4] ;  /* 0x00000030040073b5 */ /* 0x0005e20008010000 */
[----:B------:R0:W-:Y:S01]  /*7310*/  UTMACMDFLUSH ;  /* 0x00000000000079b7 */ /* 0x0001e20000000000 */
[----:B--2---:R-:W-:Y:S04]  /*7320*/  DEPBAR.LE SB0, 0x1 ;  /* 0x000080400000791a */ /* 0x004fe80000000000 */
.L_x_105:
[----:B------:R-:W-:Y:S05]  /*7330*/  BSYNC.RECONVERGENT B0 ;  /* 0x0000000000007941 */ /* 0x000fea0003800200 */
.L_x_104:
[----:B------:R-:W-:Y:S06]  /*7340*/  BAR.SYNC.DEFER_BLOCKING 0x1, 0x80 ;  /* 0x0042000000007b1d */ /* 0x000fec0000010000 */
[----:B------:R-:W2:Y:S01]  /*7350*/  @P6 SYNCS.PHASECHK.TRANS64.TRYWAIT P0, [R193+URZ+0x60], R204 ;  /* 0x000060ccc10065a7 */ /* 0x000ea200080011ff */
[----:B------:R-:W-:Y:S01]  /*7360*/  BSSY B1, `(.L_x_106) ;  /* 0x0000023000017945 */ /* 0x000fe20003800000 */
[----:B--2---:R-:W-:Y:S03]  /*7370*/  @P6 SEL R187, RZ, 0x1, !P0 ;  /* 0x00000001ffbb6807 */ /* 0x004fe60004000000 */
[----:B------:R-:W-:Y:S05]  /*7380*/  @!P6 BRA `(.L_x_107) ;  /* 0x000000000080e947 */ /* 0x000fea0003800000 */
[----:B------:R-:W-:Y:S01]  /*7390*/  ISETP.NE.AND P1, PT, R192, RZ, PT ;  /* 0x000000ffc000720c */ /* 0x000fe20003f25270 */
[----:B------:R-:W-:Y:S01]  /*73a0*/  BSSY B0, `(.L_x_108) ;  /* 0x000000a000007945 */ /* 0x000fe20003800000 */
[----:B------:R-:W-:Y:S11]  /*73b0*/  ISETP.NE.AND P0, PT, R187, RZ, PT ;  /* 0x000000ffbb00720c */ /* 0x000ff60003f05270 */
[----:B------:R-:W-:Y:S04]  /*73c0*/  @P1 IMAD R3, R166, 0x2000, R171 ;  /* 0x00002000a6031824 */ /* 0x000fe800078e02ab */
[C---:B------:R-:W-:Y:S01]  /*73d0*/  @P1 IMAD.IADD R5, R3.reuse, 0x1, R194 ;  /* 0x0000000103051824 */ /* 0x040fe200078e02c2 */
[----:B------:R-:W-:Y:S03]  /*73e0*/  @P1 IADD3 R202, PT, PT, R3, R202, RZ ;  /* 0x000000ca03ca1210 */ /* 0x000fe60007ffe0ff */
[----:B------:R-:W-:Y:S01]  /*73f0*/  @P1 IMAD.IADD R200, R200, 0x1, R5 ;  /* 0x00000001c8c81824 */ /* 0x000fe200078e0205 */
[----:B------:R-:W-:Y:S06]  /*7400*/  @P0 BRA `(.L_x_109) ;  /* 0x00000000000c0947 */ /* 0x000fec0003800000 */
[----:B------:R-:W-:Y:S04]  /*7410*/  SHF.L.U32 R0, R165, 0x1f, RZ ;  /* 0x0000001fa5007819 */ /* 0x000fe800000006ff */
[----:B------:R-:W2:Y:S02]  /*7420*/  SYNCS.PHASECHK.TRANS64.TRYWAIT P0, [R193+URZ+0x60], R0 ;  /* 0x00006000c10075a7 */ /* 0x000ea400080011ff */
[----:B--2---:R-:W-:Y:S05]  /*7430*/  @!P0 BRA `(.L_x_110) ;  /* 0x0000001c00f08947 */ /* 0x004fea0003800000 */
.L_x_109:
[----:B------:R-:W-:Y:S05]  /*7440*/  BSYNC B0 ;  /* 0x0000000000007941 */ /* 0x000fea0003800000 */
.L_x_108:
[----:B------:R-:W-:Y:S01]  /*7450*/  ISETP.NE.AND P0, PT, R192, RZ, PT ;  /* 0x000000ffc000720c */ /* 0x000fe20003f05270 */
[----:B--2---:R-:W-:Y:S02]  /*7460*/  VIADD R193, R193, 0x70 ;  /* 0x00000070c1c17836 */ /* 0x004fe40000000000 */
[----:B------:R-:W-:Y:S02]  /*7470*/  IMAD.U32 R0, RZ, RZ, UR45 ;  /* 0x0000002dff007e24 */ /* 0x000fe4000f8e00ff */
[----:B------:R-:W-:Y:S03]  /*7480*/  VIADD R166, R166, 0x1 ;  /* 0x00000001a6a67836 */ /* 0x000fe60000000000 */
[----:B------:R-:W-:Y:S05]  /*7490*/  PRMT R0, R0, 0x654, R193 ;  /* 0x0000065400007816 */ /* 0x000fea00000000c1 */
[----:B------:R2:W3:Y:S04]  /*74a0*/  @P0 LDS.128 R140, [R3] ;  /* 0x00000000038c0984 */ /* 0x0004e80000000c00 */
[----:B------:R2:W4:Y:S04]  /*74b0*/  @P0 LDS.128 R144, [R5+0x10] ;  /* 0x0000100005900984 */ /* 0x0005280000000c00 */
        /* <DEDUP_REMOVED lines=12> */
[----:B--234-:R-:W-:Y:S02]  /*7580*/  LOP3.LUT R165, R165, R0, RZ, 0x3c, !PT ;  /* 0x00000000a5a57212 */ /* 0x01cfe400078e3cff */
.L_x_107:
[----:B------:R-:W-:Y:S05]  /*7590*/  BSYNC B1 ;  /* 0x0000000000017941 */ /* 0x000fea0003800000 */
.L_x_106:
[----:B------:R-:W-:Y:S05]  /*75a0*/  VIADD R0, R71, 0x40 ;  /* 0x0000004047007836 */ /* 0x000fea0000000000 */
[----:B------:R-:W-:Y:S04]  /*75b0*/  SHF.R.U32.HI R0, RZ, 0x15, R0 ;  /* 0x00000015ff007819 */ /* 0x000fe80000011600 */
[----:B------:R-:W-:Y:S11]  /*75c0*/  LOP3.LUT P0, RZ, R0, 0x3, R159, 0x48, !PT ;  /* 0x0000000300ff7812 */ /* 0x000ff6000780489f */
[----:B------:R-:W-:Y:S02]  /*75d0*/  @!UPT UIADD3 URZ, UPT, UPT, URZ, URZ, URZ ;  /* 0x000000fffffff290 */ /* 0x000fe4000fffe0ff */
        /* <DEDUP_REMOVED lines=8> */
[----:B------:R-:W5:Y:S01]  /*7660*/  LDCU.64 UR4, c[0x4][0x10] ;  /* 0x01000200ff0477ac */ /* 0x000f620008000a00 */
[----:B--2---:R-:W-:Y:S01]  /*7670*/  MOV R5, UR9 ;  /* 0x0000000900057c02 */ /* 0x004fe20008000f00 */
[----:B------:R-:W-:Y:S01]  /*7680*/  IMAD.U32 R4, RZ, RZ, UR8 ;  /* 0x00000008ff047e24 */ /* 0x000fe2000f8e00ff */
[----:B---3--:R-:W-:Y:S01]  /*7690*/  MOV R7, UR7 ;  /* 0x0000000700077c02 */ /* 0x008fe20008000f00 */
[----:B------:R-:W-:Y:S01]  /*76a0*/  IMAD.U32 R6, RZ, RZ, UR6 ;  /* 0x00000006ff067e24 */ /* 0x000fe2000f8e00ff */
[----:B-----5:R-:W-:Y:S01]  /*76b0*/  MOV R11, UR5 ;  /* 0x00000005000b7c02 */ /* 0x020fe20008000f00 */
[----:B------:R-:W-:Y:S02]  /*76c0*/  IMAD.U32 R10, RZ, RZ, UR4 ;  /* 0x00000004ff0a7e24 */ /* 0x000fe4000f8e00ff */
[----:B------:R-:W-:Y:S07]  /*76d0*/  LEPC R20, `(.L_x_111) ;  /* 0x000000001014794e */ /* 0x000fee0000000000 */
[----:B-1--4-:R-:W-:Y:S05]  /*76e0*/  CALL.ABS.NOINC R2 ;  /* 0x0000000002007343 */ /* 0x012fea0003c00000 */
.L_x_111:
[----:B------:R-:W-:Y:S01]  /*76f0*/  ISETP.NE.AND P0, PT, R178, RZ, PT ;  /* 0x000000ffb200720c */ /* 0x000fe20003f05270 */
[----:B------:R-:W-:Y:S05]  /*7700*/  WARPSYNC.ALL ;  /* 0x0000000000007948 */ /* 0x000fea0003800000 */
[----:B------:R-:W-:Y:S01]  /*7710*/  R2UR UR4, R71 ;  /* 0x00000000470472ca */ /* 0x000fe200000e0000 */
[----:B------:R-:W-:Y:S01]  /*7720*/  BSSY.RECONVERGENT B0, `(.L_x_112) ;  /* 0x000011e000007945 */ /* 0x000fe20003800200 */
[----:B------:R-:W-:Y:S02]  /*7730*/  F2FP.F16.E4M3.UNPACK_B R11, R141 ;  /* 0x0000008dff0b723e */ /* 0x000fe400020006ff */
[----:B------:R-:W-:Y:S02]  /*7740*/  F2FP.F16.E4M3.UNPACK_B R10, R142 ;  /* 0x0000008eff0a723e */ /* 0x000fe400020006ff */
[----:B------:R-:W-:Y:S01]  /*7750*/  F2FP.F16.E4M3.UNPACK_B R9, R143 ;  /* 0x0000008fff09723e */ /* 0x000fe200020006ff */
[--C-:B------:R-:W-:Y:S01]  /*7760*/  HADD2.F32 R74, -RZ, R11.reuse.H0_H0 ;  /* 0x2000000bff4a7230 */ /* 0x100fe20000004100 */
[----:B------:R-:W-:Y:S01]  /*7770*/  F2FP.F16.E4M3.UNPACK_B R8, R144 ;  /* 0x00000090ff08723e */ /* 0x000fe200020006ff */
[----:B------:R-:W-:Y:S01]  /*7780*/  HADD2.F32 R76, -RZ, R11.H1_H1 ;  /* 0x3000000bff4c7230 */ /* 0x000fe20000004100 */
[----:B------:R-:W-:Y:S01]  /*7790*/  F2FP.F16.E4M3.UNPACK_B R7, R145 ;  /* 0x00000091ff07723e */ /* 0x000fe200020006ff */
[--C-:B------:R-:W-:Y:S01]  /*77a0*/  HADD2.F32 R77, -RZ, R10.reuse.H0_H0 ;  /* 0x2000000aff4d7230 */ /* 0x100fe20000004100 */
[----:B------:R-:W-:Y:S01]  /*77b0*/  F2FP.F16.E4M3.UNPACK_B R6, R146 ;  /* 0x00000092ff06723e */ /* 0x000fe200020006ff */
[----:B------:R-:W-:Y:S01]  /*77c0*/  HADD2.F32 R80, -RZ, R10.H1_H1 ;  /* 0x3000000aff507230 */ /* 0x000fe20000004100 */
[----:B------:R-:W-:Y:S01]  /*77d0*/  F2FP.F16.E4M3.UNPACK_B R5, R147 ;  /* 0x00000093ff05723e */ /* 0x000fe200020006ff */
[--C-:B------:R-:W-:Y:S01]  /*77e0*/  HADD2.F32 R81, -RZ, R9.reuse.H0_H0 ;  /* 0x20000009ff517230 */ /* 0x100fe20000004100 */
[----:B-1----:R-:W-:Y:S01]  /*77f0*/  F2FP.F16.E4M3.UNPACK_B R4, R148 ;  /* 0x00000094ff04723e */ /* 0x002fe200020006ff */
[----:B------:R-:W-:Y:S01]  /*7800*/  HADD2.F32 R84, -RZ, R9.H1_H1 ;  /* 0x30000009ff547230 */ /* 0x000fe20000004100 */
[-C--:B------:R-:W-:Y:S01]  /*7810*/  F2FP.F16.E4M3.UNPACK_B R2, R140.reuse ;  /* 0x0000008cff02723e */ /* 0x080fe200020006ff */
[--C-:B------:R-:W-:Y:S01]  /*7820*/  HADD2.F32 R85, -RZ, R8.reuse.H0_H0 ;  /* 0x20000008ff557230 */ /* 0x100fe20000004100 */
[----:B------:R-:W-:Y:S01]  /*7830*/  F2FP.F16.E4M3.UNPACK_B R140, R140.H1 ;  /* 0x0000008cff8c723e */ /* 0x000fe200030006ff */
[----:B------:R-:W-:Y:S01]  /*7840*/  HADD2.F32 R87, -RZ, R8.H1_H1 ;  /* 0x30000008ff577230 */ /* 0x000fe20000004100 */
[----:B------:R-:W-:Y:S01]  /*7850*/  F2FP.F16.E4M3.UNPACK_B R141, R141.H1 ;  /* 0x0000008dff8d723e */ /* 0x000fe200030006ff */
[--C-:B------:R-:W-:Y:S01]  /*7860*/  HADD2.F32 R90, -RZ, R7.reuse.H0_H0 ;  /* 0x20000007ff5a7230 */ /* 0x100fe20000004100 */
[----:B------:R-:W-:Y:S01]  /*7870*/  F2FP.F16.E4M3.UNPACK_B R142, R142.H1 ;  /* 0x0000008eff8e723e */ /* 0x000fe200030006ff */
[----:B------:R-:W-:Y:S01]  /*7880*/  HADD2.F32 R91, -RZ, R7.H1_H1 ;  /* 0x30000007ff5b7230 */ /* 0x000fe20000004100 */
[----:B------:R-:W-:Y:S01]  /*7890*/  F2FP.F16.E4M3.UNPACK_B R143, R143.H1 ;  /* 0x0000008fff8f723e */ /* 0x000fe200030006ff */
[--C-:B------:R-:W-:Y:S01]  /*78a0*/  HADD2.F32 R94, -RZ, R6.reuse.H0_H0 ;  /* 0x20000006ff5e7230 */ /* 0x100fe20000004100 */
[----:B------:R-:W-:Y:S01]  /*78b0*/  R2UR UR5, R186 ;  /* 0x00000000ba0572ca */ /* 0x000fe200000e0000 */
[----:B------:R-:W-:Y:S01]  /*78c0*/  HADD2.F32 R95, -RZ, R6.H1_H1 ;  /* 0x30000006ff5f7230 */ /* 0x000fe20000004100 */
        /* <DEDUP_REMOVED lines=9> */
[----:B------:R-:W1:Y:S01]  /*7960*/  LDTM.x64 R4, tmem[UR4+0x40] ;  /* 0x00004004000479ee */ /* 0x000e620008340000 */
[--C-:B------:R-:W-:Y:S01]  /*7970*/  HADD2.F32 R0, -RZ, R2.reuse.H0_H0 ;  /* 0x20000002ff007230 */ /* 0x100fe20000004100 */
[----:B------:R-:W-:Y:S01]  /*7980*/  NOP ;  /* 0x0000000000007918 */ /* 0x000fe20000000000 */
[----:B------:R-:W-:Y:S01]  /*7990*/  UIADD3 UR4, UPT, UPT, UR5, 0xd0, URZ ;  /* 0x000000d005047890 */ /* 0x000fe2000fffe0ff */
[----:B------:R-:W-:Y:S01]  /*79a0*/  HADD2.F32 R2, -RZ, R2.H1_H1 ;  /* 0x30000002ff027230 */ /* 0x000fe20000004100 */
[----:B------:R-:W-:Y:S01]  /*79b0*/  F2FP.F16.E4M3.UNPACK_B R127, R154 ;  /* 0x0000009aff7f723e */ /* 0x000fe200020006ff */
[----:B------:R-:W-:Y:S01]  /*79c0*/  HADD2.F32 R78, -RZ, R141.H1_H1 ;  /* 0x3000008dff4e7230 */ /* 0x000fe20000004100 */
[----:B------:R-:W-:Y:S01]  /*79d0*/  UPRMT UR4, UR45, 0x654, UR4 ;  /* 0x000006542d047896 */ /* 0x000fe20008000004 */
[--C-:B------:R-:W-:Y:S01]  /*79e0*/  HADD2.F32 R106, -RZ, R107.reuse.H0_H0 ;  /* 0x2000006bff6a7230 */ /* 0x100fe20000004100 */
[----:B------:R-:W-:Y:S01]  /*79f0*/  F2FP.F16.E4M3.UNPACK_B R130, R155 ;  /* 0x0000009bff82723e */ /* 0x000fe200020006ff */
[----:B------:R-:W-:Y:S01]  /*7a00*/  HADD2.F32 R107, -RZ, R107.H1_H1 ;  /* 0x3000006bff6b7230 */ /* 0x000fe20000004100 */
[----:B------:R-:W-:Y:S01]  /*7a10*/  F2FP.F16.E4M3.UNPACK_B R144, R144.H1 ;  /* 0x00000090ff90723e */ /* 0x000fe200030006ff */
[--C-:B------:R-:W-:Y:S01]  /*7a20*/  HADD2.F32 R110, -RZ, R111.reuse.H0_H0 ;  /* 0x2000006fff6e7230 */ /* 0x100fe20000004100 */
[----:B------:R-:W-:Y:S01]  /*7a30*/  F2FP.F16.E4M3.UNPACK_B R145, R145.H1 ;  /* 0x00000091ff91723e */ /* 0x000fe200030006ff */
[----:B------:R-:W-:Y:S01]  /*7a40*/  HADD2.F32 R111, -RZ, R111.H1_H1 ;  /* 0x3000006fff6f7230 */ /* 0x000fe20000004100 */
[----:B------:R-:W-:Y:S01]  /*7a50*/  F2FP.F16.E4M3.UNPACK_B R146, R146.H1 ;  /* 0x00000092ff92723e */ /* 0x000fe200030006ff */
[----:B-1----:R-:W-:Y:S01]  /*7a60*/  SYNCS.ARRIVE.TRANS64.RED.A1T0 RZ, [UR4], RZ ;  /* 0x000000ffffff79a7 */ /* 0x002fe20008100404 */
[--C-:B------:R-:W-:Y:S01]  /*7a70*/  HADD2.F32 R114, -RZ, R115.reuse.H0_H0 ;  /* 0x20000073ff727230 */ /* 0x100fe20000004100 */
[----:B------:R-:W-:Y:S01]  /*7a80*/  F2FP.F16.E4M3.UNPACK_B R147, R147.H1 ;  /* 0x00000093ff93723e */ /* 0x000fe200030006ff */
[----:B------:R-:W-:Y:S01]  /*7a90*/  HADD2.F32 R115, -RZ, R115.H1_H1 ;  /* 0x30000073ff737230 */ /* 0x000fe20000004100 */
[----:B------:R-:W-:Y:S01]  /*7aa0*/  F2FP.F16.E4M3.UNPACK_B R148, R148.H1 ;  /* 0x00000094ff94723e */ /* 0x000fe200030006ff */
[--C-:B------:R-:W-:Y:S01]  /*7ab0*/  HADD2.F32 R118, -RZ, R119.reuse.H0_H0 ;  /* 0x20000077ff767230 */ /* 0x100fe20000004100 */
[----:B------:R-:W-:Y:S01]  /*7ac0*/  F2FP.F16.E4M3.UNPACK_B R149, R149.H1 ;  /* 0x00000095ff95723e */ /* 0x000fe200030006ff */
[----:B------:R-:W-:Y:S02]  /*7ad0*/  HADD2.F32 R119, -RZ, R119.H1_H1 ;  /* 0x30000077ff777230 */ /* 0x000fe40000004100 */
[C---:B------:R-:W-:Y:S01]  /*7ae0*/  FMUL R4, R70.reuse, R4 ;  /* 0x0000000446047220 */ /* 0x040fe20000400000 */
[C---:B------:R-:W-:Y:S01]  /*7af0*/  FMUL R5, R70.reuse, R5 ;  /* 0x0000000546057220 */ /* 0x040fe20000400000 */
[--C-:B------:R-:W-:Y:S02]  /*7b00*/  HADD2.F32 R3, -RZ, R140.reuse.H0_H0 ;  /* 0x2000008cff037230 */ /* 0x100fe40000004100 */
        /* <DEDUP_REMOVED lines=9> */
[C---:B------:R-:W-:Y:S01]  /*7ba0*/  FMUL R2, R70.reuse, R21 ;  /* 0x0000001546027220 */ /* 0x040fe20000400000 */
[C---:B------:R-:W-:Y:S01]  /*7bb0*/  FMUL R21, R70.reuse, R28 ;  /* 0x0000001c46157220 */ /* 0x040fe20000400000 */
[----:B------:R-:W-:Y:S02]  /*7bc0*/  HADD2.F32 R122, -RZ, R123.H0_H0 ;  /* 0x2000007bff7a7230 */ /* 0x000fe40000004100 */
[C---:B------:R-:W-:Y:S01]  /*7bd0*/  FMUL R6, R70.reuse, R6 ;  /* 0x0000000646067220 */ /* 0x040fe20000400000 */
[----:B------:R-:W-:Y:S02]  /*7be0*/  HADD2.F32 R72, -RZ, R140.H1_H1 ;  /* 0x3000008cff487230 */ /* 0x000fe40000004100 */
[C---:B------:R-:W-:Y:S01]  /*7bf0*/  FMUL R7, R70.reuse, R7 ;  /* 0x0000000746077220 */ /* 0x040fe20000400000 */
[----:B------:R-:W-:Y:S02]  /*7c00*/  HADD2.F32 R75, -RZ, R141.H0_H0 ;  /* 0x2000008dff4b7230 */ /* 0x000fe40000004100 */
[C---:B------:R-:W-:Y:S01]  /*7c10*/  FFMA R6, R73.reuse, R3, R6 ;  /* 0x0000000349067223 */ /* 0x040fe20000000006 */
[----:B------:R-:W-:Y:S02]  /*7c20*/  HADD2.F32 R123, -RZ, R123.H1_H1 ;  /* 0x3000007bff7b7230 */ /* 0x000fe40000004100 */
[C---:B------:R-:W-:Y:S01]  /*7c30*/  FFMA R7, R73.reuse, R72, R7 ;  /* 0x0000004849077223 */ /* 0x040fe20000000007 */
[C---:B------:R-:W-:Y:S01]  /*7c40*/  FFMA R8, R73.reuse, R74, R8 ;  /* 0x0000004a49087223 */ /* 0x040fe20000000008 */
[----:B------:R-:W-:Y:S01]  /*7c50*/  FFMA R9, R73, R76, R9 ;  /* 0x0000004c49097223 */ /* 0x000fe20000000009 */
[--C-:B------:R-:W-:Y:S02]  /*7c60*/  HADD2.F32 R126, -RZ, R127.reuse.H0_H0 ;  /* 0x2000007fff7e7230 */ /* 0x100fe40000004100 */
[C---:B------:R-:W-:Y:S01]  /*7c70*/  FMUL R10, R70.reuse, R10 ;  /* 0x0000000a460a7220 */ /* 0x040fe20000400000 */
[----:B------:R-:W-:Y:S01]  /*7c80*/  F2FP.SATFINITE.E4M3.F32.PACK_AB_MERGE_C R76, R7, R6, RZ ;  /* 0x00000006074c723e */ /* 0x000fe200048070ff */
[C---:B------:R-:W-:Y:S01]  /*7c90*/  FMUL R7, R70.reuse, R24 ;  /* 0x0000001846077220 */ /* 0x040fe20000400000 */
[----:B------:R-:W-:Y:S02]  /*7ca0*/  HADD2.F32 R127, -RZ, R127.H1_H1 ;  /* 0x3000007fff7f7230 */ /* 0x000fe40000004100 */
[C---:B------:R-:W-:Y:S01]  /*7cb0*/  FFMA R10, R73.reuse, R75, R10 ;  /* 0x0000004b490a7223 */ /* 0x040fe2000000000a */
[----:B------:R-:W-:Y:S02]  /*7cc0*/  HADD2.F32 R72, -RZ, R130.H0_H0 ;  /* 0x20000082ff487230 */ /* 0x000fe40000004100 */
[C---:B------:R-:W-:Y:S01]  /*7cd0*/  FMUL R11, R70.reuse, R11 ;  /* 0x0000000b460b7220 */ /* 0x040fe20000400000 */
[--C-:B------:R-:W-:Y:S02]  /*7ce0*/  HADD2.F32 R79, -RZ, R142.reuse.H0_H0 ;  /* 0x2000008eff4f7230 */ /* 0x100fe40000004100 */
[C---:B------:R-:W-:Y:S01]  /*7cf0*/  FMUL R14, R70.reuse, R14 ;  /* 0x0000000e460e7220 */ /* 0x040fe20000400000 */
[----:B------:R-:W-:Y:S02]  /*7d00*/  HADD2.F32 R82, -RZ, R142.H1_H1 ;  /* 0x3000008eff527230 */ /* 0x000fe40000004100 */
[C---:B------:R-:W-:Y:S01]  /*7d10*/  FFMA R11, R73.reuse, R78, R11 ;  /* 0x0000004e490b7223 */ /* 0x040fe2000000000b */
[C---:B------:R-:W-:Y:S01]  /*7d20*/  FFMA R12, R73.reuse, R77, R12 ;  /* 0x0000004d490c7223 */ /* 0x040fe2000000000c */
[C---:B------:R-:W-:Y:S01]  /*7d30*/  FFMA R13, R73.reuse, R80, R13 ;  /* 0x00000050490d7223 */ /* 0x040fe2000000000d */
[----:B------:R-:W-:Y:S01]  /*7d40*/  FFMA R14, R73, R79, R14 ;  /* 0x0000004f490e7223 */ /* 0x000fe2000000000e */
[----:B------:R-:W-:Y:S01]  /*7d50*/  HADD2.F32 R75, -RZ, R130.H1_H1 ;  /* 0x30000082ff4b7230 */ /* 0x000fe20000004100 */
[----:B------:R-:W-:Y:S01]  /*7d60*/  F2FP.SATFINITE.E4M3.F32.PACK_AB_MERGE_C R78, R11, R10, RZ ;  /* 0x0000000a0b4e723e */ /* 0x000fe200048070ff */
[C---:B------:R-:W-:Y:S01]  /*7d70*/  FMUL R10, R70.reuse, R25 ;  /* 0x00000019460a7220 */ /* 0x040fe20000400000 */
[C---:B------:R-:W-:Y:S01]  /*7d80*/  FMUL R25, R70.reuse, R32 ;  /* 0x0000002046197220 */ /* 0x040fe20000400000 */
        /* <DEDUP_REMOVED lines=8> */
[C---:B------:R-:W-:Y:S01]  /*7e10*/  FMUL R19, R70.reuse, R19 ;  /* 0x0000001346137220 */ /* 0x040fe20000400000 */
[--C-:B------:R-:W-:Y:S01]  /*7e20*/  HADD2.F32 R88, -RZ, R144.reuse.H0_H0 ;  /* 0x20000090ff587230 */ /* 0x100fe20000004100 */
[----:B------:R-:W-:Y:S01]  /*7e30*/  F2FP.SATFINITE.E4M3.F32.PACK_AB_MERGE_C R14, R15, R14, RZ ;  /* 0x0000000e0f0e723e */ /* 0x000fe200048070ff */
[----:B------:R-:W-:Y:S02]  /*7e40*/  HADD2.F32 R89, -RZ, R144.H1_H1 ;  /* 0x30000090ff597230 */ /* 0x000fe40000004100 */
[C---:B------:R-:W-:Y:S01]  /*7e50*/  FFMA R19, R73.reuse, R86, R19 ;  /* 0x0000005649137223 */ /* 0x040fe20000000013 */
[C---:B------:R-:W-:Y:S01]  /*7e60*/  FFMA R0, R73.reuse, R85, R0 ;  /* 0x0000005549007223 */ /* 0x040fe20000000000 */
[----:B------:R-:W-:Y:S01]  /*7e70*/  FFMA R2, R73, R87, R2 ;  /* 0x0000005749027223 */ /* 0x000fe20000000002 */
[C---:B------:R-:W-:Y:S01]  /*7e80*/  FMUL R3, R70.reuse, R22 ;  /* 0x0000001646037220 */ /* 0x040fe20000400000 */
[C---:B------:R-:W-:Y:S01]  /*7e90*/  FMUL R22, R70.reuse, R29 ;  /* 0x0000001d46167220 */ /* 0x040fe20000400000 */
[----:B------:R-:W-:Y:S01]  /*7ea0*/  F2FP.SATFINITE.E4M3.F32.PACK_AB_MERGE_C R18, R19, R18, RZ ;  /* 0x000000121312723e */ /* 0x000fe200048070ff */
[C---:B------:R-:W-:Y:S01]  /*7eb0*/  FMUL R29, R70.reuse, R36 ;  /* 0x00000024461d7220 */ /* 0x040fe20000400000 */
        /* <DEDUP_REMOVED lines=8> */
[C---:B------:R-:W-:Y:S01]  /*7f40*/  FFMA R11, R73.reuse, R92, R11 ;  /* 0x0000005c490b7223 */ /* 0x040fe2000000000b */
[----:B------:R-:W-:Y:S01]  /*7f50*/  FMUL R26, R70, R33 ;  /* 0x00000021461a7220 */ /* 0x000fe20000400000 */
[----:B------:R-:W-:Y:S01]  /*7f60*/  F2FP.SATFINITE.E4M3.F32.PACK_AB_MERGE_C R3, R6, R3, RZ ;  /* 0x000000030603723e */ /* 0x000fe200048070ff */
        /* <DEDUP_REMOVED lines=9> */
[C---:B------:R-:W-:Y:S01]  /*8000*/  FMUL R30, R70.reuse, R37 ;  /* 0x00000025461e7220 */ /* 0x040fe20000400000 */
[C---:B------:R-:W-:Y:S01]  /*8010*/  FMUL R37, R70.reuse, R44 ;  /* 0x0000002c46257220 */ /* 0x040fe20000400000 */
[C---:B------:R-:W-:Y:S01]  /*8020*/  FMUL R24, R70.reuse, R31 ;  /* 0x0000001f46187220 */ /* 0x040fe20000400000 */
[----:B------:R-:W-:Y:S01]  /*8030*/  F2FP.F16.E4M3.UNPACK_B R150, R150.H1 ;  /* 0x00000096ff96723e */ /* 0x000fe200030006ff */
[--C-:B------:R-:W-:Y:S02]  /*8040*/  HADD2.F32 R100, -RZ, R147.reuse.H0_H0 ;  /* 0x20000093ff647230 */ /* 0x100fe40000004100 */
[----:B------:R-:W-:Y:S01]  /*8050*/  FMUL R27, R70, R34 ;  /* 0x00000022461b7220 */ /* 0x000fe20000400000 */
[----:B------:R-:W-:Y:S02]  /*8060*/  HADD2.F32 R101, -RZ, R147.H1_H1 ;  /* 0x30000093ff657230 */ /* 0x000fe40000004100 */
[C---:B------:R-:W-:Y:S01]  /*8070*/  FFMA R24, R73.reuse, R97, R24 ;  /* 0x0000006149187223 */ /* 0x040fe20000000018 */
[----:B------:R-:W-:Y:S01]  /*8080*/  F2FP.F16.E4M3.UNPACK_B R151, R151.H1 ;  /* 0x00000097ff97723e */ /* 0x000fe200030006ff */
[C---:B------:R-:W-:Y:S01]  /*8090*/  FFMA R25, R73.reuse, R98, R25 ;  /* 0x0000006249197223 */ /* 0x040fe20000000019 */
[C---:B------:R-:W-:Y:S01]  /*80a0*/  FFMA R26, R73.reuse, R99, R26 ;  /* 0x00000063491a7223 */ /* 0x040fe2000000001a */
[----:B------:R-:W-:Y:S01]  /*80b0*/  F2FP.F16.E4M3.UNPACK_B R152, R152.H1 ;  /* 0x00000098ff98723e */ /* 0x000fe200030006ff */
[C---:B------:R-:W-:Y:S01]  /*80c0*/  FFMA R27, R73.reuse, R100, R27 ;  /* 0x00000064491b7223 */ /* 0x040fe2000000001b */
[----:B------:R-:W-:Y:S01]  /*80d0*/  F2FP.SATFINITE.E4M3.F32.PACK_AB_MERGE_C R6, R24, R23, RZ ;  /* 0x000000171806723e */ /* 0x000fe200048070ff */
[C---:B------:R-:W-:Y:S01]  /*80e0*/  FMUL R34, R70.reuse, R41 ;  /* 0x0000002946227220 */ /* 0x040fe20000400000 */
[C---:B------:R-:W-:Y:S01]  /*80f0*/  FMUL R41, R70.reuse, R48 ;  /* 0x0000003046297220 */ /* 0x040fe20000400000 */
[----:B------:R-:W-:Y:S01]  /*8100*/  FMUL R28, R70, R35 ;  /* 0x00000023461c7220 */ /* 0x000fe20000400000 */
[----:B------:R-:W-:Y:S01]  /*8110*/  F2FP.F16.E4M3.UNPACK_B R153, R153.H1 ;  /* 0x00000099ff99723e */ /* 0x000fe200030006ff */
[--C-:B------:R-:W-:Y:S01]  /*8120*/  HADD2.F32 R104, -RZ, R148.reuse.H0_H0 ;  /* 0x20000094ff687230 */ /* 0x100fe20000004100 */
[----:B------:R-:W-:Y:S01]  /*8130*/  F2FP.SATFINITE.E4M3.F32.PACK_AB_MERGE_C R6, R22, R21, R6 ;  /* 0x000000151606723e */ /* 0x000fe20004807006 */
[C---:B------:R-:W-:Y:S01]  /*8140*/  FFMA R28, R73.reuse, R101, R28 ;  /* 0x00000065491c7223 */ /* 0x040fe2000000001c */
[C---:B------:R-:W-:Y:S01]  /*8150*/  FFMA R29, R73.reuse, R102, R29 ;  /* 0x00000066491d7223 */ /* 0x040fe2000000001d */
[C---:B------:R-:W-:Y:S01]  /*8160*/  FFMA R30, R73.reuse, R103, R30 ;  /* 0x00000067491e7223 */ /* 0x040fe2000000001e */
[----:B------:R-:W-:Y:S02]  /*8170*/  HADD2.F32 R105, -RZ, R148.H1_H1 ;  /* 0x30000094ff697230 */ /* 0x000fe40000004100 */
[C---:B------:R-:W-:Y:S01]  /*8180*/  FMUL R31, R70.reuse, R38 ;  /* 0x00000026461f7220 */ /* 0x040fe20000400000 */
[----:B------:R-:W-:Y:S01]  /*8190*/  F2FP.F16.E4M3.UNPACK_B R154, R154.H1 ;  /* 0x0000009aff9a723e */ /* 0x000fe200030006ff */
[C---:B------:R-:W-:Y:S01]  /*81a0*/  FMUL R38, R70.reuse, R45 ;  /* 0x0000002d46267220 */ /* 0x040fe20000400000 */
[C---:B------:R-:W-:Y:S01]  /*81b0*/  FMUL R45, R70.reuse, R52 ;  /* 0x00000034462d7220 */ /* 0x040fe20000400000 */
[----:B------:R-:W-:Y:S01]  /*81c0*/  F2FP.F16.E4M3.UNPACK_B R155, R155.H1 ;  /* 0x0000009bff9b723e */ /* 0x000fe200030006ff */
[----:B------:R-:W-:Y:S01]  /*81d0*/  FFMA R31, R73, R104, R31 ;  /* 0x00000068491f7223 */ /* 0x000fe2000000001f */
[----:B------:R-:W-:Y:S01]  /*81e0*/  FMUL R52, R70, R59 ;  /* 0x0000003b46347220 */ /* 0x000fe20000400000 */
[----:B------:R-:W-:Y:S01]  /*81f0*/  IADD3 R68, PT, PT, R68, 0x1, RZ ;  /* 0x0000000144447810 */ /* 0x000fe20007ffe0ff */
[C---:B------:R-:W-:Y:S01]  /*8200*/  FMUL R59, R70.reuse, R66 ;  /* 0x00000042463b7220 */ /* 0x040fe20000400000 */
[----:B------:R-:W-:Y:S01]  /*8210*/  F2FP.SATFINITE.E4M3.F32.PACK_AB_MERGE_C R66, R13, R12, R14 ;  /* 0x0000000c0d42723e */ /* 0x000fe2000480700e */
[C---:B------:R-:W-:Y:S01]  /*8220*/  FMUL R32, R70.reuse, R39 ;  /* 0x0000002746207220 */ /* 0x040fe20000400000 */
[--C-:B------:R-:W-:Y:S02]  /*8230*/  HADD2.F32 R108, -RZ, R149.reuse.H0_H0 ;  /* 0x20000095ff6c7230 */ /* 0x100fe40000004100 */
[C---:B------:R-:W-:Y:S01]  /*8240*/  FMUL R35, R70.reuse, R42 ;  /* 0x0000002a46237220 */ /* 0x040fe20000400000 */
[----:B------:R-:W-:Y:S02]  /*8250*/  HADD2.F32 R109, -RZ, R149.H1_H1 ;  /* 0x30000095ff6d7230 */ /* 0x000fe40000004100 */
[C---:B------:R-:W-:Y:S01]  /*8260*/  FFMA R32, R73.reuse, R105, R32 ;  /* 0x0000006949207223 */ /* 0x040fe20000000020 */
[----:B------:R-:W-:Y:S01]  /*8270*/  FMUL R36, R70, R43 ;  /* 0x0000002b46247220 */ /* 0x000fe20000400000 */
[C---:B------:R-:W-:Y:S01]  /*8280*/  FFMA R33, R73.reuse, R106, R33 ;  /* 0x0000006a49217223 */ /* 0x040fe20000000021 */
[C---:B------:R-:W-:Y:S01]  /*8290*/  FFMA R34, R73.reuse, R107, R34 ;  /* 0x0000006b49227223 */ /* 0x040fe20000000022 */
[--C-:B------:R-:W-:Y:S01]  /*82a0*/  HADD2.F32 R112, -RZ, R150.reuse.H0_H0 ;  /* 0x20000096ff707230 */ /* 0x100fe20000004100 */
[----:B------:R-:W-:Y:S01]  /*82b0*/  F2FP.SATFINITE.E4M3.F32.PACK_AB_MERGE_C R32, R32, R31, RZ ;  /* 0x0000001f2020723e */ /* 0x000fe200048070ff */
[C---:B------:R-:W-:Y:S01]  /*82c0*/  FFMA R35, R73.reuse, R108, R35 ;  /* 0x0000006c49237223 */ /* 0x040fe20000000023 */
[----:B------:R-:W-:Y:S02]  /*82d0*/  HADD2.F32 R113, -RZ, R150.H1_H1 ;  /* 0x30000096ff717230 */ /* 0x000fe40000004100 */
[----:B------:R-:W-:Y:S01]  /*82e0*/  FMUL R39, R70, R46 ;  /* 0x0000002e46277220 */ /* 0x000fe20000400000 */
[----:B------:R-:W-:Y:S01]  /*82f0*/  F2FP.SATFINITE.E4M3.F32.PACK_AB_MERGE_C R32, R30, R29, R32 ;  /* 0x0000001d1e20723e */ /* 0x000fe20004807020 */
[C---:B------:R-:W-:Y:S01]  /*8300*/  FFMA R36, R73.reuse, R109, R36 ;  /* 0x0000006d49247223 */ /* 0x040fe20000000024 */
[C---:B------:R-:W-:Y:S01]  /*8310*/  FMUL R40, R70.reuse, R47 ;  /* 0x0000002f46287220 */ /* 0x040fe20000400000 */
        /* <DEDUP_REMOVED lines=10> */
[C---:B------:R-:W-:Y:S01]  /*83c0*/  FMUL R50, R70.reuse, R57 ;  /* 0x0000003946327220 */ /* 0x040fe20000400000 */
[C---:B------:R-:W-:Y:S01]  /*83d0*/  FMUL R57, R70.reuse, R64 ;  /* 0x0000004046397220 */ /* 0x040fe20000400000 */
[----:B------:R-:W-:Y:S01]  /*83e0*/  FFMA R42, R73, R115, R42 ;  /* 0x00000073492a7223 */ /* 0x000fe2000000002a */
[C---:B------:R-:W-:Y:S01]  /*83f0*/  FMUL R46, R70.reuse, R53 ;  /* 0x00000035462e7220 */ /* 0x040fe20000400000 */
[--C-:B------:R-:W-:Y:S01]  /*8400*/  HADD2.F32 R120, -RZ, R152.reuse.H0_H0 ;  /* 0x20000098ff787230 */ /* 0x100fe20000004100 */
[----:B------:R-:W-:Y:S01]  /*8410*/  F2FP.SATFINITE.E4M3.F32.PACK_AB_MERGE_C R64, R5, R4, R76 ;  /* 0x000000040540723e */ /* 0x000fe2000480704c */
[C---:B------:R-:W-:Y:S01]  /*8420*/  FMUL R51, R70.reuse, R58 ;  /* 0x0000003a46337220 */ /* 0x040fe20000400000 */
[C---:B------:R-:W-:Y:S01]  /*8430*/  FMUL R53, R70.reuse, R60 ;  /* 0x0000003c46357220 */ /* 0x040fe20000400000 */
[C---:B------:R-:W-:Y:S01]  /*8440*/  FFMA R43, R73.reuse, R116, R43 ;  /* 0x00000074492b7223 */ /* 0x040fe2000000002b */
[----:B------:R-:W-:Y:S02]  /*8450*/  HADD2.F32 R121, -RZ, R152.H1_H1 ;  /* 0x30000098ff797230 */ /* 0x000fe40000004100 */
[C---:B------:R-:W-:Y:S01]  /*8460*/  FMUL R47, R70.reuse, R54 ;  /* 0x00000036462f7220 */ /* 0x040fe20000400000 */
[C---:B------:R-:W-:Y:S01]  /*8470*/  FMUL R58, R70.reuse, R65 ;  /* 0x00000041463a7220 */ /* 0x040fe20000400000 */
[----:B------:R-:W-:Y:S01]  /*8480*/  FMUL R60, R70, R67 ;  /* 0x00000043463c7220 */ /* 0x000fe20000400000 */
[----:B------:R-:W-:Y:S01]  /*8490*/  F2FP.SATFINITE.E4M3.F32.PACK_AB_MERGE_C R5, R20, R11, RZ ;  /* 0x0000000b1405723e */ /* 0x000fe200048070ff */
[----:B------:R-:W-:Y:S01]  /*84a0*/  FFMA R44, R73, R117, R44 ;  /* 0x00000075492c7223 */ /* 0x000fe2000000002c */
[C---:B------:R-:W-:Y:S01]  /*84b0*/  FMUL R48, R70.reuse, R55 ;  /* 0x0000003746307220 */ /* 0x040fe20000400000 */
[----:B------:R-:W-:Y:S01]  /*84c0*/  F2FP.SATFINITE.E4M3.F32.PACK_AB_MERGE_C R65, R9, R8, R78 ;  /* 0x000000080941723e */ /* 0x000fe2000480704e */
[----:B------:R-:W-:Y:S01]  /*84d0*/  FFMA R45, R73, R118, R45 ;  /* 0x00000076492d7223 */ /* 0x000fe2000000002d */
[----:B------:R-:W-:Y:S01]  /*84e0*/  F2FP.SATFINITE.E4M3.F32.PACK_AB_MERGE_C R67, R17, R16, R18 ;  /* 0x000000101143723e */ /* 0x000fe20004807012 */
[----:B------:R-:W-:Y:S01]  /*84f0*/  FMUL R49, R70, R56 ;  /* 0x0000003846317220 */ /* 0x000fe20000400000 */
[C---:B------:R-:W-:Y:S01]  /*8500*/  FFMA R46, R73.reuse, R119, R46 ;  /* 0x00000077492e7223 */ /* 0x040fe2000000002e */
[--C-:B------:R-:W-:Y:S02]  /*8510*/  HADD2.F32 R124, -RZ, R153.reuse.H0_H0 ;  /* 0x20000099ff7c7230 */ /* 0x100fe40000004100 */
[C---:B------:R-:W-:Y:S01]  /*8520*/  FFMA R47, R73.reuse, R120, R47 ;  /* 0x00000078492f7223 */ /* 0x040fe2000000002f */
[----:B------:R1:W-:Y:S01]  /*8530*/  STS.128 [R137+UR44+0x6200], R64 ;  /* 0x0062004089007988 */ /* 0x0003e20008000c2c */
[----:B------:R-:W-:Y:S01]  /*8540*/  HADD2.F32 R125, -RZ, R153.H1_H1 ;  /* 0x30000099ff7d7230 */ /* 0x000fe20000004100 */
[----:B------:R-:W-:Y:S01]  /*8550*/  F2FP.SATFINITE.E4M3.F32.PACK_AB_MERGE_C R5, R10, R7, R5 ;  /* 0x000000070a05723e */ /* 0x000fe20004807005 */
[C---:B------:R-:W-:Y:S01]  /*8560*/  FFMA R48, R73.reuse, R121, R48 ;  /* 0x0000007949307223 */ /* 0x040fe20000000030 */
[----:B------:R-:W-:Y:S01]  /*8570*/  F2FP.SATFINITE.E4M3.F32.PACK_AB_MERGE_C R7, R28, R27, RZ ;  /* 0x0000001b1c07723e */ /* 0x000fe200048070ff */
        /* <DEDUP_REMOVED lines=8> */
[----:B------:R-:W-:Y:S01]  /*8600*/  FMUL R56, R70, R63 ;  /* 0x0000003f46387220 */ /* 0x000fe20000400000 */
[----:B------:R-:W-:Y:S01]  /*8610*/  F2FP.SATFINITE.E4M3.F32.PACK_AB_MERGE_C R4, R2, R0, R3 ;  /* 0x000000000204723e */ /* 0x000fe20004807003 */
[C---:B------:R-:W-:Y:S01]  /*8620*/  FFMA R53, R73.reuse, R126, R53 ;  /* 0x0000007e49357223 */ /* 0x040fe20000000035 */
[----:B------:R-:W-:Y:S01]  /*8630*/  F2FP.SATFINITE.E4M3.F32.PACK_AB_MERGE_C R7, R26, R25, R7 ;  /* 0x000000191a07723e */ /* 0x000fe20004807007 */
[C---:B------:R-:W-:Y:S01]  /*8640*/  FFMA R54, R73.reuse, R127, R54 ;  /* 0x0000007f49367223 */ /* 0x040fe20000000036 */
[--C-:B------:R-:W-:Y:S02]  /*8650*/  HADD2.F32 R74, -RZ, R155.reuse.H0_H0 ;  /* 0x2000009bff4a7230 */ /* 0x100fe40000004100 */
[C---:B------:R-:W-:Y:S01]  /*8660*/  FFMA R55, R73.reuse, R128, R55 ;  /* 0x0000008049377223 */ /* 0x040fe20000000037 */
[----:B------:R-:W-:Y:S01]  /*8670*/  HADD2.F32 R131, -RZ, R155.H1_H1 ;  /* 0x3000009bff837230 */ /* 0x000fe20000004100 */
[----:B------:R1:W-:Y:S01]  /*8680*/  STS.128 [R179+0x6010], R4 ;  /* 0x00601004b3007388 */ /* 0x0003e20000000c00 */
[----:B------:R-:W-:Y:S01]  /*8690*/  F2FP.SATFINITE.E4M3.F32.PACK_AB_MERGE_C R35, R36, R35, RZ ;  /* 0x000000232423723e */ /* 0x000fe200048070ff */
[C---:B------:R-:W-:Y:S01]  /*86a0*/  FFMA R56, R73.reuse, R129, R56 ;  /* 0x0000008149387223 */ /* 0x040fe20000000038 */
[----:B------:R-:W-:Y:S01]  /*86b0*/  F2FP.SATFINITE.E4M3.F32.PACK_AB_MERGE_C R39, R40, R39, RZ ;  /* 0x000000272827723e */ /* 0x000fe200048070ff */
[C---:B------:R-:W-:Y:S01]  /*86c0*/  FFMA R57, R73.reuse, R72, R57 ;  /* 0x0000004849397223 */ /* 0x040fe20000000039 */
[----:B------:R-:W-:Y:S01]  /*86d0*/  F2FP.SATFINITE.E4M3.F32.PACK_AB_MERGE_C R43, R44, R43, RZ ;  /* 0x0000002b2c2b723e */ /* 0x000fe200048070ff */
[C---:B------:R-:W-:Y:S01]  /*86e0*/  FFMA R58, R73.reuse, R75, R58 ;  /* 0x0000004b493a7223 */ /* 0x040fe2000000003a */
[C---:B------:R-:W-:Y:S01]  /*86f0*/  FFMA R59, R73.reuse, R74, R59 ;  /* 0x0000004a493b7223 */ /* 0x040fe2000000003b */
[----:B------:R-:W-:Y:S01]  /*8700*/  F2FP.SATFINITE.E4M3.F32.PACK_AB_MERGE_C R33, R34, R33, R35 ;  /* 0x000000212221723e */ /* 0x000fe20004807023 */
        /* <DEDUP_REMOVED lines=11> */
[----:B------:R-:W-:Y:S05]  /*87c0*/  F2FP.SATFINITE.E4M3.F32.PACK_AB_MERGE_C R51, R58, R57, R59 ;  /* 0x000000393a33723e */ /* 0x000fea000480703b */
        /* <DEDUP_REMOVED lines=10> */
[----:B------:R-:W-:Y:S02]  /*8870*/  UIADD3 UR9, UPT, UPT, UR49, 0x40, URZ ;  /* 0x0000004031097890 */ /* 0x000fe4000fffe0ff */
[----:B------:R-:W-:Y:S01]  /*8880*/  UIADD3 UR8, UPT, UPT, UR44, 0x6200, URZ ;  /* 0x000062002c087890 */ /* 0x000fe2000fffe0ff */
[----:B------:R-:W-:Y:S01]  /*8890*/  UMOV UR10, UR50 ;  /* 0x00000032000a7c82 */ /* 0x000fe20008000000 */
[----:B------:R-:W-:Y:S01]  /*88a0*/  UMOV UR11, UR36 ;  /* 0x00000024000b7c82 */ /* 0x000fe20008000000 */
[----:B--2---:R-:W-:Y:S04]  /*88b0*/  UIADD3 UR4, UP0, UPT, UR6, 0x680, URZ ;  /* 0x0000068006047890 */ /* 0x004fe8000ff1e0ff */
[----:B------:R-:W-:Y:S09]  /*88c0*/  UIADD3.X UR5, UPT, UPT, URZ, UR7, URZ, UP0, !UPT ;  /* 0x00000007ff057290 */ /* 0x000ff200087fe4ff */
[----:B------:R2:W-:Y:S01]  /*88d0*/  UTMASTG.3D [UR8], [UR4] ;  /* 0x00000008040073b5 */ /* 0x0005e20008010000 */
[----:B------:R0:W-:Y:S01]  /*88e0*/  UTMACMDFLUSH ;  /* 0x00000000000079b7 */ /* 0x0001e20000000000 */
[----:B--2---:R-:W-:Y:S04]  /*88f0*/  DEPBAR.LE SB0, 0x1 ;  /* 0x000080400000791a */ /* 0x004fe80000000000 */
.L_x_113:
[----:B------:R-:W-:Y:S05]  /*8900*/  BSYNC.RECONVERGENT B0 ;  /* 0x0000000000007941 */ /* 0x000fea0003800200 */
.L_x_112:
[----:B------:R-:W-:Y:S01]  /*8910*/  R2UR UR4, R160 ;  /* 0x00000000a00472ca */ /* 0x000fe200000e0000 */
[----:B------:R-:W-:Y:S01]  /*8920*/  BAR.SYNC.DEFER_BLOCKING 0x1, 0x80 ;  /* 0x0042000000007b1d */ /* 0x000fe20000010000 */
[----:B------:R-:W-:Y:S01]  /*8930*/  ISETP.NE.AND P0, PT, R162, 0x2, PT ;  /* 0x00000002a200780c */ /* 0x000fe20003f05270 */
[----:B------:R-:W-:Y:S01]  /*8940*/  UISETP.NE.AND UP0, UPT, UR46, URZ, UPT ;  /* 0x000000ff2e00728c */ /* 0x000fe2000bf05270 */
[----:B------:R-:W-:Y:S01]  /*8950*/  ISETP.NE.AND P1, PT, R68, 0x4, PT ;  /* 0x000000044400780c */ /* 0x000fe20003f25270 */
[----:B------:R-:W-:Y:S01]  /*8960*/  UIADD3 UR20, UPT, UPT, UR37, UR63, URZ ;  /* 0x0000003f25147290 */ /* 0x000fe2000fffe0ff */
[----:B------:R-:W-:Y:S02]  /*8970*/  SEL R0, RZ, 0x1, P0 ;  /* 0x00000001ff007807 */ /* 0x000fe40000000000 */
[----:B------:R-:W-:Y:S02]  /*8980*/  SEL R3, RZ, 0x1, P1 ;  /* 0x00000001ff037807 */ /* 0x000fe40000800000 */
[----:B------:R-:W-:Y:S02]  /*8990*/  LOP3.LUT R167, R167, R0, RZ, 0x3c, !PT ;  /* 0x00000000a7a77212 */ /* 0x000fe400078e3cff */
[----:B------:R-:W-:Y:S01]  /*89a0*/  LOP3.LUT R168, R168, R3, RZ, 0x3c, !PT ;  /* 0x00000003a8a87212 */ /* 0x000fe200078e3cff */
[----:B------:R-:W-:Y:S01]  /*89b0*/  UIADD3 UR16, UPT, UPT, UR38, UR4, URZ ;  /* 0x0000000426107290 */ /* 0x000fe2000fffe0ff */
[----:B------:R-:W-:Y:S02]  /*89c0*/  SEL R162, R162, RZ, P0 ;  /* 0x000000ffa2a27207 */ /* 0x000fe40000000000 */
[----:B------:R-:W-:Y:S01]  /*89d0*/  SEL R68, R68, RZ, P1 ;  /* 0x000000ff44447207 */ /* 0x000fe20000800000 */
[----:B------:R-:W-:Y:S01]  /*89e0*/  UMOV UR36, UR59 ;  /* 0x0000003b00247c82 */ /* 0x000fe20008000000 */
[----:B------:R-:W-:Y:S07]  /*89f0*/  BRA.U UP0, `(.L_x_114) ;  /* 0xffffffc5005c7547 */ /* 0x000fee000b83ffff */
[----:B------:R-:W-:Y:S05]  /*8a00*/  EXIT ;  /* 0x000000000000794d */ /* 0x000fea0003800000 */
.L_x_24:
[----:B--2---:R2:W3:Y:S02]  /*8a10*/  SYNCS.PHASECHK.TRANS64.TRYWAIT P0, [R3+URZ+0x100], R2 ;  /* 0x00010002030075a7 */ /* 0x0044e400080011ff */
[----:B---3--:R-:W-:Y:S05]  /*8a20*/  @!P0 NANOSLEEP.SYNCS 0x989680 ;  /* 0x009896800000895d */ /* 0x008fea0003900000 */
[----:B------:R-:W3:Y:S02]  /*8a30*/  @!P0 SYNCS.PHASECHK.TRANS64 P0, [R3+URZ+0x100], R2 ;  /* 0x00010002030085a7 */ /* 0x000ee400080010ff */
[----:B---3--:R-:W-:Y:S05]  /*8a40*/  @!P0 BRA `(.L_x_24) ;  /* 0xfffffffc00f08947 */ /* 0x008fea000383ffff */
[----:B------:R-:W-:Y:S05]  /*8a50*/  BRA `(.L_x_115) ;  /* 0xffffff8c00947947 */ /* 0x000fea000383ffff */
.L_x_27:
[----:B-1----:R-:W-:-:S07]  /*8a60*/  MOV R0, UR33 ;  /* 0x0000002100007c02 */ /* 0x002fce0008000f00 */
.L_x_116:
[----:B-1----:R1:W2:Y:S02]  /*8a70*/  SYNCS.PHASECHK.TRANS64.TRYWAIT P0, [R0+URZ+0x30], R3 ;  /* 0x00003003000075a7 */ /* 0x0022a400080011ff */
[----:B--2---:R-:W-:Y:S05]  /*8a80*/  @!P0 NANOSLEEP.SYNCS 0x989680 ;  /* 0x009896800000895d */ /* 0x004fea0003900000 */
[----:B------:R-:W2:Y:S02]  /*8a90*/  @!P0 SYNCS.PHASECHK.TRANS64 P0, [R0+URZ+0x30], R3 ;  /* 0x00003003000085a7 */ /* 0x000ea400080010ff */
[----:B--2---:R-:W-:Y:S05]  /*8aa0*/  @!P0 BRA `(.L_x_116) ;  /* 0xfffffffc00f08947 */ /* 0x004fea000383ffff */
[----:B------:R-:W-:Y:S05]  /*8ab0*/  BRA `(.L_x_26) ;  /* 0xffffff8c00dc7947 */ /* 0x000fea000383ffff */
.L_x_34:
[----:B-1----:R-:W-:-:S07]  /*8ac0*/  MOV R0, UR17 ;  /* 0x0000001100007c02 */ /* 0x002fce0008000f00 */
.L_x_117:
[----:B-1----:R1:W2:Y:S02]  /*8ad0*/  SYNCS.PHASECHK.TRANS64.TRYWAIT P0, [R0+URZ+0x30], R3 ;  /* 0x00003003000075a7 */ /* 0x0022a400080011ff */
[----:B--2---:R-:W-:Y:S05]  /*8ae0*/  @!P0 NANOSLEEP.SYNCS 0x989680 ;  /* 0x009896800000895d */ /* 0x004fea0003900000 */
[----:B------:R-:W2:Y:S02]  /*8af0*/  @!P0 SYNCS.PHASECHK.TRANS64 P0, [R0+URZ+0x30], R3 ;  /* 0x00003003000085a7 */ /* 0x000ea400080010ff */
[----:B--2---:R-:W-:Y:S05]  /*8b00*/  @!P0 BRA `(.L_x_117) ;  /* 0xfffffffc00f08947 */ /* 0x004fea000383ffff */
[----:B------:R-:W-:Y:S05]  /*8b10*/  BRA `(.L_x_33) ;  /* 0xffffff9000987947 */ /* 0x000fea000383ffff */
.L_x_39:
[----:B-1----:R1:W2:Y:S02]  /*8b20*/  SYNCS.PHASECHK.TRANS64.TRYWAIT P0, [R3+URZ+0x90], R0 ;  /* 0x00009000030075a7 */ /* 0x0022a400080011ff */
[----:B--2---:R-:W-:Y:S05]  /*8b30*/  @!P0 NANOSLEEP.SYNCS 0x989680 ;  /* 0x009896800000895d */ /* 0x004fea0003900000 */
[----:B------:R-:W2:Y:S02]  /*8b40*/  @!P0 SYNCS.PHASECHK.TRANS64 P0, [R3+URZ+0x90], R0 ;  /* 0x00009000030085a7 */ /* 0x000ea400080010ff */
[----:B--2---:R-:W-:Y:S05]  /*8b50*/  @!P0 BRA `(.L_x_39) ;  /* 0xfffffffc00f08947 */ /* 0x004fea000383ffff */
[----:B------:R-:W-:Y:S05]  /*8b60*/  BRA `(.L_x_118) ;  /* 0xffffff94003c7947 */ /* 0x000fea000383ffff */
.L_x_43:
[----:B-1----:R-:W-:-:S07]  /*8b70*/  MOV R0, UR4 ;  /* 0x0000000400007c02 */ /* 0x002fce0008000f00 */
.L_x_119:
[----:B-1----:R1:W2:Y:S02]  /*8b80*/  SYNCS.PHASECHK.TRANS64.TRYWAIT P0, [R0+URZ], R3 ;  /* 0x00000003000075a7 */ /* 0x0022a400080011ff */
[----:B--2---:R-:W-:Y:S05]  /*8b90*/  @!P0 NANOSLEEP.SYNCS 0x989680 ;  /* 0x009896800000895d */ /* 0x004fea0003900000 */
[----:B------:R-:W2:Y:S02]  /*8ba0*/  @!P0 SYNCS.PHASECHK.TRANS64 P0, [R0+URZ], R3 ;  /* 0x00000003000085a7 */ /* 0x000ea400080010ff */
[----:B--2---:R-:W-:Y:S05]  /*8bb0*/  @!P0 BRA `(.L_x_119) ;  /* 0xfffffffc00f08947 */ /* 0x004fea000383ffff */
[----:B------:R-:W-:Y:S05]  /*8bc0*/  BRA `(.L_x_120) ;  /* 0xffffff9800e47947 */ /* 0x000fea000383ffff */
.L_x_44:
[----:B------:R-:W-:-:S07]  /*8bd0*/  MOV R0, UR5 ;  /* 0x0000000500007c02 */ /* 0x000fce0008000f00 */
.L_x_121:
[----:B-1----:R1:W2:Y:S02]  /*8be0*/  SYNCS.PHASECHK.TRANS64.TRYWAIT P0, [R0+URZ], R3 ;  /* 0x00000003000075a7 */ /* 0x0022a400080011ff */
[----:B--2---:R-:W-:Y:S05]  /*8bf0*/  @!P0 NANOSLEEP.SYNCS 0x989680 ;  /* 0x009896800000895d */ /* 0x004fea0003900000 */
[----:B------:R-:W2:Y:S02]  /*8c00*/  @!P0 SYNCS.PHASECHK.TRANS64 P0, [R0+URZ], R3 ;  /* 0x00000003000085a7 */ /* 0x000ea400080010ff */
[----:B--2---:R-:W-:Y:S05]  /*8c10*/  @!P0 BRA `(.L_x_121) ;  /* 0xfffffffc00f08947 */ /* 0x004fea000383ffff */
[----:B------:R-:W-:Y:S05]  /*8c20*/  BRA `(.L_x_122) ;  /* 0xffffff9800f07947 */ /* 0x000fea000383ffff */
.L_x_45:
[----:B------:R-:W-:-:S07]  /*8c30*/  MOV R0, UR5 ;  /* 0x0000000500007c02 */ /* 0x000fce0008000f00 */
.L_x_123:
[----:B-1----:R1:W2:Y:S02]  /*8c40*/  SYNCS.PHASECHK.TRANS64.TRYWAIT P0, [R0+URZ], R3 ;  /* 0x00000003000075a7 */ /* 0x0022a400080011ff */
[----:B--2---:R-:W-:Y:S05]  /*8c50*/  @!P0 NANOSLEEP.SYNCS 0x989680 ;  /* 0x009896800000895d */ /* 0x004fea0003900000 */
[----:B------:R-:W2:Y:S02]  /*8c60*/  @!P0 SYNCS.PHASECHK.TRANS64 P0, [R0+URZ], R3 ;  /* 0x00000003000085a7 */ /* 0x000ea400080010ff */
[----:B--2---:R-:W-:Y:S05]  /*8c70*/  @!P0 BRA `(.L_x_123) ;  /* 0xfffffffc00f08947 */ /* 0x004fea000383ffff */
[----:B------:R-:W-:Y:S05]  /*8c80*/  BRA `(.L_x_124) ;  /* 0xffffff9800fc7947 */ /* 0x000fea000383ffff */
.L_x_46:
[----:B------:R-:W-:-:S07]  /*8c90*/  MOV R0, UR5 ;  /* 0x0000000500007c02 */ /* 0x000fce0008000f00 */
.L_x_125:
[----:B-1----:R1:W2:Y:S02]  /*8ca0*/  SYNCS.PHASECHK.TRANS64.TRYWAIT P0, [R0+URZ], R3 ;  /* 0x00000003000075a7 */ /* 0x0022a400080011ff */
[----:B--2---:R-:W-:Y:S05]  /*8cb0*/  @!P0 NANOSLEEP.SYNCS 0x989680 ;  /* 0x009896800000895d */ /* 0x004fea0003900000 */
[----:B------:R-:W2:Y:S02]  /*8cc0*/  @!P0 SYNCS.PHASECHK.TRANS64 P0, [R0+URZ], R3 ;  /* 0x00000003000085a7 */ /* 0x000ea400080010ff */
[----:B--2---:R-:W-:Y:S05]  /*8cd0*/  @!P0 BRA `(.L_x_125) ;  /* 0xfffffffc00f08947 */ /* 0x004fea000383ffff */
[----:B------:R-:W-:Y:S05]  /*8ce0*/  BRA `(.L_x_126) ;  /* 0xffffff9c00087947 */ /* 0x000fea000383ffff */
.L_x_47:
[----:B------:R-:W-:-:S07]  /*8cf0*/  MOV R0, UR5 ;  /* 0x0000000500007c02 */ /* 0x000fce0008000f00 */
.L_x_127:
[----:B-1----:R1:W2:Y:S02]  /*8d00*/  SYNCS.PHASECHK.TRANS64.TRYWAIT P0, [R0+URZ], R3 ;  /* 0x00000003000075a7 */ /* 0x0022a400080011ff */
[----:B--2---:R-:W-:Y:S05]  /*8d10*/  @!P0 NANOSLEEP.SYNCS 0x989680 ;  /* 0x009896800000895d */ /* 0x004fea0003900000 */
[----:B------:R-:W2:Y:S02]  /*8d20*/  @!P0 SYNCS.PHASECHK.TRANS64 P0, [R0+URZ], R3 ;  /* 0x00000003000085a7 */ /* 0x000ea400080010ff */
[----:B--2---:R-:W-:Y:S05]  /*8d30*/  @!P0 BRA `(.L_x_127) ;  /* 0xfffffffc00f08947 */ /* 0x004fea000383ffff */
[----:B------:R-:W-:Y:S05]  /*8d40*/  BRA `(.L_x_128) ;  /* 0xffffff9c00147947 */ /* 0x000fea000383ffff */
.L_x_50:
[----:B-1----:R1:W2:Y:S02]  /*8d50*/  SYNCS.PHASECHK.TRANS64.TRYWAIT P0, [R2+URZ+0xf0], R5 ;  /* 0x0000f005020075a7 */ /* 0x0022a400080011ff */
[----:B--2---:R-:W-:Y:S05]  /*8d60*/  @!P0 NANOSLEEP.SYNCS 0x989680 ;  /* 0x009896800000895d */ /* 0x004fea0003900000 */
[----:B------:R-:W2:Y:S02]  /*8d70*/  @!P0 SYNCS.PHASECHK.TRANS64 P0, [R2+URZ+0xf0], R5 ;  /* 0x0000f005020085a7 */ /* 0x000ea400080010ff */
[----:B--2---:R-:W-:Y:S05]  /*8d80*/  @!P0 BRA `(.L_x_50) ;  /* 0xfffffffc00f08947 */ /* 0x004fea000383ffff */
[----:B------:R-:W-:Y:S05]  /*8d90*/  BRA `(.L_x_129) ;  /* 0xffffff9c00707947 */ /* 0x000fea000383ffff */
.L_x_51:
[----:B------:R-:W-:-:S07]  /*8da0*/  MOV R2, UR4 ;  /* 0x0000000400027c02 */ /* 0x000fce0008000f00 */
.L_x_130:
[----:B-1----:R1:W2:Y:S02]  /*8db0*/  SYNCS.PHASECHK.TRANS64.TRYWAIT P0, [R2+URZ+0xa0], R5 ;  /* 0x0000a005020075a7 */ /* 0x0022a400080011ff */
[----:B--2---:R-:W-:Y:S05]  /*8dc0*/  @!P0 NANOSLEEP.SYNCS 0x989680 ;  /* 0x009896800000895d */ /* 0x004fea0003900000 */
[----:B------:R-:W2:Y:S02]  /*8dd0*/  @!P0 SYNCS.PHASECHK.TRANS64 P0, [R2+URZ+0xa0], R5 ;  /* 0x0000a005020085a7 */ /* 0x000ea400080010ff */
[----:B--2---:R-:W-:Y:S05]  /*8de0*/  @!P0 BRA `(.L_x_130) ;  /* 0xfffffffc00f08947 */ /* 0x004fea000383ffff */
[----:B------:R-:W-:Y:S05]  /*8df0*/  BRA `(.L_x_131) ;  /* 0xffffff9c00807947 */ /* 0x000fea000383ffff */
.L_x_52:
[----:B-1----:R1:W2:Y:S02]  /*8e00*/  SYNCS.PHASECHK.TRANS64.TRYWAIT P1, [R2+URZ+0x90], R5 ;  /* 0x00009005020075a7 */ /* 0x0022a400080211ff */
[----:B--2---:R-:W-:Y:S05]  /*8e10*/  @!P1 NANOSLEEP.SYNCS 0x989680 ;  /* 0x009896800000995d */ /* 0x004fea0003900000 */
[----:B------:R-:W2:Y:S02]  /*8e20*/  @!P1 SYNCS.PHASECHK.TRANS64 P1, [R2+URZ+0x90], R5 ;  /* 0x00009005020095a7 */ /* 0x000ea400080210ff */
[----:B--2---:R-:W-:Y:S05]  /*8e30*/  @!P1 BRA `(.L_x_52) ;  /* 0xfffffffc00f09947 */ /* 0x004fea000383ffff */
[----:B------:R-:W-:Y:S05]  /*8e40*/  BRA `(.L_x_132) ;  /* 0xffffff9c00b07947 */ /* 0x000fea000383ffff */
.L_x_55:
[----:B------:R-:W-:-:S07]  /*8e50*/  MOV R0, UR4 ;  /* 0x0000000400007c02 */ /* 0x000fce0008000f00 */
.L_x_133:
[----:B-1----:R1:W2:Y:S02]  /*8e60*/  SYNCS.PHASECHK.TRANS64.TRYWAIT P0, [R0+URZ+0xa0], R3 ;  /* 0x0000a003000075a7 */ /* 0x0022a400080011ff */
[----:B--2---:R-:W-:Y:S05]  /*8e70*/  @!P0 NANOSLEEP.SYNCS 0x989680 ;  /* 0x009896800000895d */ /* 0x004fea0003900000 */
[----:B------:R-:W2:Y:S02]  /*8e80*/  @!P0 SYNCS.PHASECHK.TRANS64 P0, [R0+URZ+0xa0], R3 ;  /* 0x0000a003000085a7 */ /* 0x000ea400080010ff */
[----:B--2---:R-:W-:Y:S05]  /*8e90*/  @!P0 BRA `(.L_x_133) ;  /* 0xfffffffc00f08947 */ /* 0x004fea000383ffff */
[----:B------:R-:W-:Y:S05]  /*8ea0*/  BRA `(.L_x_54) ;  /* 0xffffffa000047947 */ /* 0x000fea000383ffff */
.L_x_62:
[----:B-1----:R1:W2:Y:S02]  /*8eb0*/  SYNCS.PHASECHK.TRANS64.TRYWAIT P1, [R0+URZ+0x90], R5 ;  /* 0x00009005000075a7 */ /* 0x0022a400080211ff */
[----:B--2---:R-:W-:Y:S05]  /*8ec0*/  @!P1 NANOSLEEP.SYNCS 0x989680 ;  /* 0x009896800000995d */ /* 0x004fea0003900000 */
[----:B------:R-:W2:Y:S02]  /*8ed0*/  @!P1 SYNCS.PHASECHK.TRANS64 P1, [R0+URZ+0x90], R5 ;  /* 0x00009005000095a7 */ /* 0x000ea400080210ff */
[----:B--2---:R-:W-:Y:S05]  /*8ee0*/  @!P1 BRA `(.L_x_62) ;  /* 0xfffffffc00f09947 */ /* 0x004fea000383ffff */
[----:B------:R-:W-:Y:S05]  /*8ef0*/  BRA `(.L_x_134) ;  /* 0xffffffa400787947 */ /* 0x000fea000383ffff */
.L_x_63:
[----:B------:R-:W-:-:S07]  /*8f00*/  MOV R3, UR30 ;  /* 0x0000001e00037c02 */ /* 0x000fce0008000f00 */
.L_x_135:
[----:B-1----:R1:W2:Y:S02]  /*8f10*/  SYNCS.PHASECHK.TRANS64.TRYWAIT P0, [R3+URZ+0xd0], R0 ;  /* 0x0000d000030075a7 */ /* 0x0022a400080011ff */
[----:B--2---:R-:W-:Y:S05]  /*8f20*/  @!P0 NANOSLEEP.SYNCS 0x989680 ;  /* 0x009896800000895d */ /* 0x004fea0003900000 */
[----:B------:R-:W2:Y:S02]  /*8f30*/  @!P0 SYNCS.PHASECHK.TRANS64 P0, [R3+URZ+0xd0], R0 ;  /* 0x0000d000030085a7 */ /* 0x000ea400080010ff */
[----:B--2---:R-:W-:Y:S05]  /*8f40*/  @!P0 BRA `(.L_x_135) ;  /* 0xfffffffc00f08947 */ /* 0x004fea000383ffff */
[----:B------:R-:W-:Y:S05]  /*8f50*/  BRA `(.L_x_136) ;  /* 0xffffffa400b07947 */ /* 0x000fea000383ffff */
.L_x_66:
[----:B------:R-:W-:Y:S07]  /*8f60*/  MOV R0, UR5 ;  /* 0x0000000500007c02 */ /* 0x000fee0008000f00 */
.L_x_137:
[----:B-1----:R1:W2:Y:S02]  /*8f70*/  SYNCS.PHASECHK.TRANS64.TRYWAIT P0, [R0+URZ], R3 ;  /* 0x00000003000075a7 */ /* 0x0022a400080011ff */
[----:B--2---:R-:W-:Y:S05]  /*8f80*/  @!P0 NANOSLEEP.SYNCS 0x989680 ;  /* 0x009896800000895d */ /* 0x004fea0003900000 */
[----:B------:R-:W2:Y:S02]  /*8f90*/  @!P0 SYNCS.PHASECHK.TRANS64 P0, [R0+URZ], R3 ;  /* 0x00000003000085a7 */ /* 0x000ea400080010ff */
[----:B--2---:R-:W-:Y:S05]  /*8fa0*/  @!P0 BRA `(.L_x_137) ;  /* 0xfffffffc00f08947 */ /* 0x004fea000383ffff */
[----:B------:R-:W-:Y:S05]  /*8fb0*/  BRA `(.L_x_65) ;  /* 0xffffffa400cc7947 */ /* 0x000fea000383ffff */
.L_x_69:
[----:B------:R-:W-:-:S07]  /*8fc0*/  MOV R0, UR4 ;  /* 0x0000000400007c02 */ /* 0x000fce0008000f00 */
.L_x_138:
[----:B--2---:R2:W4:Y:S02]  /*8fd0*/  SYNCS.PHASECHK.TRANS64.TRYWAIT P0, [R0+URZ], R3 ;  /* 0x00000003000075a7 */ /* 0x00452400080011ff */
[----:B----4-:R-:W-:Y:S05]  /*8fe0*/  @!P0 NANOSLEEP.SYNCS 0x989680 ;  /* 0x009896800000895d */ /* 0x010fea0003900000 */
[----:B------:R-:W4:Y:S02]  /*8ff0*/  @!P0 SYNCS.PHASECHK.TRANS64 P0, [R0+URZ], R3 ;  /* 0x00000003000085a7 */ /* 0x000f2400080010ff */
[----:B----4-:R-:W-:Y:S05]  /*9000*/  @!P0 BRA `(.L_x_138) ;  /* 0xfffffffc00f08947 */ /* 0x010fea000383ffff */
[----:B------:R-:W-:Y:S05]  /*9010*/  BRA `(.L_x_139) ;  /* 0xffffffa800a87947 */ /* 0x000fea000383ffff */
.L_x_70:
[----:B------:R-:W-:-:S07]  /*9020*/  MOV R0, UR5 ;  /* 0x0000000500007c02 */ /* 0x000fce0008000f00 */
.L_x_140:
[----:B-1----:R1:W2:Y:S02]  /*9030*/  SYNCS.PHASECHK.TRANS64.TRYWAIT P0, [R0+URZ], R3 ;  /* 0x00000003000075a7 */ /* 0x0022a400080011ff */
[----:B--2---:R-:W-:Y:S05]  /*9040*/  @!P0 NANOSLEEP.SYNCS 0x989680 ;  /* 0x009896800000895d */ /* 0x004fea0003900000 */
[----:B------:R-:W2:Y:S02]  /*9050*/  @!P0 SYNCS.PHASECHK.TRANS64 P0, [R0+URZ], R3 ;  /* 0x00000003000085a7 */ /* 0x000ea400080010ff */
[----:B--2---:R-:W-:Y:S05]  /*9060*/  @!P0 BRA `(.L_x_140) ;  /* 0xfffffffc00f08947 */ /* 0x004fea000383ffff */
[----:B------:R-:W-:Y:S05]  /*9070*/  BRA `(.L_x_141) ;  /* 0xffffffa800b47947 */ /* 0x000fea000383ffff */
.L_x_71:
[----:B------:R-:W-:-:S07]  /*9080*/  MOV R0, UR5 ;  /* 0x0000000500007c02 */ /* 0x000fce0008000f00 */
.L_x_142:
[----:B-1----:R1:W2:Y:S02]  /*9090*/  SYNCS.PHASECHK.TRANS64.TRYWAIT P0, [R0+URZ], R3 ;  /* 0x00000003000075a7 */ /* 0x0022a400080011ff */
[----:B--2---:R-:W-:Y:S05]  /*90a0*/  @!P0 NANOSLEEP.SYNCS 0x989680 ;  /* 0x009896800000895d */ /* 0x004fea0003900000 */
[----:B------:R-:W2:Y:S02]  /*90b0*/  @!P0 SYNCS.PHASECHK.TRANS64 P0, [R0+URZ], R3 ;  /* 0x00000003000085a7 */ /* 0x000ea400080010ff */
[----:B--2---:R-:W-:Y:S05]  /*90c0*/  @!P0 BRA `(.L_x_142) ;  /* 0xfffffffc00f08947 */ /* 0x004fea000383ffff */
[----:B------:R-:W-:Y:S05]  /*90d0*/  BRA `(.L_x_143) ;  /* 0xffffffa800c07947 */ /* 0x000fea000383ffff */
.L_x_72:
[----:B------:R-:W-:-:S07]  /*90e0*/  MOV R0, UR4 ;  /* 0x0000000400007c02 */ /* 0x000fce0008000f00 */
.L_x_144:
[----:B-1----:R1:W2:Y:S02]  /*90f0*/  SYNCS.PHASECHK.TRANS64.TRYWAIT P0, [R0+URZ], R3 ;  /* 0x00000003000075a7 */ /* 0x0022a400080011ff */
[----:B--2---:R-:W-:Y:S05]  /*9100*/  @!P0 NANOSLEEP.SYNCS 0x989680 ;  /* 0x009896800000895d */ /* 0x004fea0003900000 */
[----:B------:R-:W2:Y:S02]  /*9110*/  @!P0 SYNCS.PHASECHK.TRANS64 P0, [R0+URZ], R3 ;  /* 0x00000003000085a7 */ /* 0x000ea400080010ff */
[----:B--2---:R-:W-:Y:S05]  /*9120*/  @!P0 BRA `(.L_x_144) ;  /* 0xfffffffc00f08947 */ /* 0x004fea000383ffff */
[----:B------:R-:W-:Y:S05]  /*9130*/  BRA `(.L_x_145) ;  /* 0xffffffa800cc7947 */ /* 0x000fea000383ffff */
.L_x_77:
[----:B--2---:R2:W3:Y:S02]  /*9140*/  SYNCS.PHASECHK.TRANS64.TRYWAIT P0, [R12+URZ+0x90], R9 ;  /* 0x000090090c0075a7 */ /* 0x0044e400080011ff */
[----:B---3--:R-:W-:Y:S05]  /*9150*/  @!P0 NANOSLEEP.SYNCS 0x989680 ;  /* 0x009896800000895d */ /* 0x008fea0003900000 */
[----:B------:R-:W3:Y:S02]  /*9160*/  @!P0 SYNCS.PHASECHK.TRANS64 P0, [R12+URZ+0x90], R9 ;  /* 0x000090090c0085a7 */ /* 0x000ee400080010ff */
[----:B---3--:R-:W-:Y:S05]  /*9170*/  @!P0 BRA `(.L_x_77) ;  /* 0xfffffffc00f08947 */ /* 0x008fea000383ffff */
[----:B------:R-:W-:Y:S05]  /*9180*/  BRA `(.L_x_146) ;  /* 0xffffffac00e47947 */ /* 0x000fea000383ffff */
.L_x_80:
[----:B------:R-:W-:Y:S07]  /*9190*/  MOV R0, UR21 ;  /* 0x0000001500007c02 */ /* 0x000fee0008000f00 */
.L_x_147:
[----:B--2---:R2:W3:Y:S02]  /*91a0*/  SYNCS.PHASECHK.TRANS64.TRYWAIT P2, [R0+URZ+0x88], R11 ;  /* 0x0000880b000075a7 */ /* 0x0044e400080411ff */
[----:B---3--:R-:W-:Y:S05]  /*91b0*/  @!P2 NANOSLEEP.SYNCS 0x989680 ;  /* 0x009896800000a95d */ /* 0x008fea0003900000 */
[----:B------:R-:W3:Y:S02]  /*91c0*/  @!P2 SYNCS.PHASECHK.TRANS64 P2, [R0+URZ+0x88], R11 ;  /* 0x0000880b0000a5a7 */ /* 0x000ee400080410ff */
[----:B---3--:R-:W-:Y:S05]  /*91d0*/  @!P2 BRA `(.L_x_147) ;  /* 0xfffffffc00f0a947 */ /* 0x008fea000383ffff */
[----:B------:R-:W-:Y:S05]  /*91e0*/  BRA `(.L_x_79) ;  /* 0xffffffb4004c7947 */ /* 0x000fea000383ffff */
.L_x_83:
[----:B--2---:R-:W-:Y:S07]  /*91f0*/  MOV R0, UR21 ;  /* 0x0000001500007c02 */ /* 0x004fee0008000f00 */
.L_x_148:
[----:B--2---:R2:W3:Y:S02]  /*9200*/  SYNCS.PHASECHK.TRANS64.TRYWAIT P0, [R0+URZ+0x70], R9 ;  /* 0x00007009000075a7 */ /* 0x0044e400080011ff */
[----:B---3--:R-:W-:Y:S05]  /*9210*/  @!P0 NANOSLEEP.SYNCS 0x989680 ;  /* 0x009896800000895d */ /* 0x008fea0003900000 */
[----:B------:R-:W3:Y:S02]  /*9220*/  @!P0 SYNCS.PHASECHK.TRANS64 P0, [R0+URZ+0x70], R9 ;  /* 0x00007009000085a7 */ /* 0x000ee400080010ff */
[----:B---3--:R-:W-:Y:S05]  /*9230*/  @!P0 BRA `(.L_x_148) ;  /* 0xfffffffc00f08947 */ /* 0x008fea000383ffff */
[----:B------:R-:W-:Y:S05]  /*9240*/  BRA `(.L_x_149) ;  /* 0xffffffb400a87947 */ /* 0x000fea000383ffff */
.L_x_84:
[----:B------:R-:W-:Y:S07]  /*9250*/  MOV R0, UR21 ;  /* 0x0000001500007c02 */ /* 0x000fee0008000f00 */
.L_x_150:
[----:B--2---:R2:W3:Y:S02]  /*9260*/  SYNCS.PHASECHK.TRANS64.TRYWAIT P0, [R0+URZ+0x78], R9 ;  /* 0x00007809000075a7 */ /* 0x0044e400080011ff */
[----:B---3--:R-:W-:Y:S05]  /*9270*/  @!P0 NANOSLEEP.SYNCS 0x989680 ;  /* 0x009896800000895d */ /* 0x008fea0003900000 */
[----:B------:R-:W3:Y:S02]  /*9280*/  @!P0 SYNCS.PHASECHK.TRANS64 P0, [R0+URZ+0x78], R9 ;  /* 0x00007809000085a7 */ /* 0x000ee400080010ff */
[----:B---3--:R-:W-:Y:S05]  /*9290*/  @!P0 BRA `(.L_x_150) ;  /* 0xfffffffc00f08947 */ /* 0x008fea000383ffff */
[----:B------:R-:W-:Y:S05]  /*92a0*/  BRA `(.L_x_151) ;  /* 0xffffffb400e47947 */ /* 0x000fea000383ffff */
.L_x_86:
[----:B------:R-:W-:-:S07]  /*92b0*/  MOV R0, UR21 ;  /* 0x0000001500007c02 */ /* 0x000fce0008000f00 */
.L_x_152:
[----:B---3--:R3:W4:Y:S02]  /*92c0*/  SYNCS.PHASECHK.TRANS64.TRYWAIT P0, [R0+URZ+0x70], R3 ;  /* 0x00007003000075a7 */ /* 0x00872400080011ff */
[----:B----4-:R-:W-:Y:S05]  /*92d0*/  @!P0 NANOSLEEP.SYNCS 0x989680 ;  /* 0x009896800000895d */ /* 0x010fea0003900000 */
[----:B------:R-:W4:Y:S02]  /*92e0*/  @!P0 SYNCS.PHASECHK.TRANS64 P0, [R0+URZ+0x70], R3 ;  /* 0x00007003000085a7 */ /* 0x000f2400080010ff */
[----:B----4-:R-:W-:Y:S05]  /*92f0*/  @!P0 BRA `(.L_x_152) ;  /* 0xfffffffc00f08947 */ /* 0x010fea000383ffff */
[----:B------:R-:W-:Y:S05]  /*9300*/  BRA `(.L_x_153) ;  /* 0xffffffb800587947 */ /* 0x000fea000383ffff */
.L_x_88:
[----:B-1----:R1:W2:Y:S02]  /*9310*/  SYNCS.PHASECHK.TRANS64.TRYWAIT P0, [R3+URZ+0x90], R0 ;  /* 0x00009000030075a7 */ /* 0x0022a400080011ff */
[----:B--2---:R-:W-:Y:S05]  /*9320*/  @!P0 NANOSLEEP.SYNCS 0x989680 ;  /* 0x009896800000895d */ /* 0x004fea0003900000 */
[----:B------:R-:W2:Y:S02]  /*9330*/  @!P0 SYNCS.PHASECHK.TRANS64 P0, [R3+URZ+0x90], R0 ;  /* 0x00009000030085a7 */ /* 0x000ea400080010ff */
[----:B--2---:R-:W-:Y:S05]  /*9340*/  @!P0 BRA `(.L_x_88) ;  /* 0xfffffffc00f08947 */ /* 0x004fea000383ffff */
[----:B------:R-:W-:Y:S05]  /*9350*/  BRA `(.L_x_154) ;  /* 0xffffffbc00187947 */ /* 0x000fea000383ffff */
.L_x_99:
[----:B-1----:R1:W2:Y:S02]  /*9360*/  SYNCS.PHASECHK.TRANS64.TRYWAIT P1, [R3+URZ+0x60], R0 ;  /* 0x00006000030075a7 */ /* 0x0022a400080211ff */
[----:B--2---:R-:W-:Y:S05]  /*9370*/  @!P1 NANOSLEEP.SYNCS 0x989680 ;  /* 0x009896800000995d */ /* 0x004fea0003900000 */
[----:B------:R-:W2:Y:S02]  /*9380*/  @!P1 SYNCS.PHASECHK.TRANS64 P1, [R3+URZ+0x60], R0 ;  /* 0x00006000030095a7 */ /* 0x000ea400080210ff */
[----:B--2---:R-:W-:Y:S05]  /*9390*/  @!P1 BRA `(.L_x_99) ;  /* 0xfffffffc00f09947 */ /* 0x004fea000383ffff */
[----:B------:R-:W-:Y:S05]  /*93a0*/  BRA `(.L_x_98) ;  /* 0xffffffc800947947 */ /* 0x000fea000383ffff */
.L_x_101:
[----:B--2---:R2:W4:Y:S02]  /*93b0*/  SYNCS.PHASECHK.TRANS64.TRYWAIT P0, [R186+URZ+0xb0], R5 ;  /* 0x0000b005ba0075a7 */ /* 0x00452400080011ff */
[----:B----4-:R-:W-:Y:S05]  /*93c0*/  @!P0 NANOSLEEP.SYNCS 0x989680 ;  /* 0x009896800000895d */ /* 0x010fea0003900000 */
[----:B------:R-:W4:Y:S02]  /*93d0*/  @!P0 SYNCS.PHASECHK.TRANS64 P0, [R186+URZ+0xb0], R5 ;  /* 0x0000b005ba0085a7 */ /* 0x000f2400080010ff */
[----:B----4-:R-:W-:Y:S05]  /*93e0*/  @!P0 BRA `(.L_x_101) ;  /* 0xfffffffc00f08947 */ /* 0x010fea000383ffff */
[----:B------:R-:W-:Y:S05]  /*93f0*/  BRA `(.L_x_100) ;  /* 0xffffffc800f07947 */ /* 0x000fea000383ffff */
.L_x_110:
[----:B--2---:R2:W3:Y:S02]  /*9400*/  SYNCS.PHASECHK.TRANS64.TRYWAIT P0, [R193+URZ+0x60], R0 ;  /* 0x00006000c10075a7 */ /* 0x0044e400080011ff */
[----:B---3--:R-:W-:Y:S05]  /*9410*/  @!P0 NANOSLEEP.SYNCS 0x989680 ;  /* 0x009896800000895d */ /* 0x008fea0003900000 */
[----:B------:R-:W3:Y:S02]  /*9420*/  @!P0 SYNCS.PHASECHK.TRANS64 P0, [R193+URZ+0x60], R0 ;  /* 0x00006000c10085a7 */ /* 0x000ee400080010ff */
[----:B---3--:R-:W-:Y:S05]  /*9430*/  @!P0 BRA `(.L_x_110) ;  /* 0xfffffffc00f08947 */ /* 0x008fea000383ffff */
[----:B------:R-:W-:Y:S05]  /*9440*/  BRA `(.L_x_109) ;  /* 0xffffffdc00fc7947 */ /* 0x000fea000383ffff */
        .weak           $__internal_0_$__cuda_sm10x_tcgen05_guardrail_trap_col_being_dealloced_not_returned_by_alloc
        .type           $__internal_0_$__cuda_sm10x_tcgen05_guardrail_trap_col_being_dealloced_not_returned_by_alloc,@function
        .size           $__internal_0_$__cuda_sm10x_tcgen05_guardrail_trap_col_being_dealloced_not_returned_by_alloc,($__internal_1_$__cuda_sm10x_tcgen05_guardrail_trap_phase_invalid_during_alloc - $__internal_0_$__cuda_sm10x_tcgen05_guardrail_trap_col_being_dealloced_not_returned_by_alloc)
$__internal_0_$__cuda_sm10x_tcgen05_guardrail_trap_col_being_dealloced_not_returned_by_alloc:
[----:B------:R-:W-:Y:S05]  /*9450*/  BPT.TRAP 0x1 ;  /* 0x000000040000795c */ /* 0x000fea0000300000 */
[----:B------:R-:W-:-:S04]  /*9460*/  HFMA2 R3, -RZ, RZ, 0, 0 ;  /* 0x00000000ff037431 */ /* 0x000fc800000001ff */
[----:B------:R-:W-:Y:S05]  /*9470*/  RET.REL.NODEC R2 `(_ZN7cutlass13device_kernelINS_4gemm6kernel13GemmUniversalIN4cute5tupleIJiiiiEEENS1_10collective13CollectiveMmaINS1_35MainloopSm100TmaUmmaWarpSpecializedILi6ELi2ELi4ENS5_IJNS4_1CILi1EEENSA_ILi2EEESB_EEEEENS5_IJNSA_ILi128EEESF_SF_EEENS_12float_e4m3_tENS5_IJlSB_lEEESH_SI_NS4_8TiledMMAINS4_8MMA_AtomIJNS4_10MMA_TraitsINS4_19SM100_MMA_F8F6F4_SSEJSH_SH_fSF_SF_NS4_17integral_constantINS4_4UMMA5MajorELSP_0EEESQ_NSN_INSO_7ScaleInELSR_0EEESS_EEEEEENS4_6LayoutINS5_IJSB_SB_SB_EEENS5_IJNSA_ILi0EEESX_SX_EEEEENS5_IJNS4_10UnderscoreES10_S10_EEEEENS4_23SM90_TMA_LOAD_MULTICASTENS4_14ComposedLayoutINS4_7SwizzleILi3ELi4ELi3EEENS4_18smem_ptr_flag_bitsILi8EEENSV_INS5_IJNSA_ILi8EEESF_EEENS5_IJSF_SB_EEEEEEEvNS4_8identityENS4_13SM90_TMA_LOADES1D_vS1E_EENS_8epilogue10collective18CollectiveEpilogueINS1H_23Sm100TmaWarpSpecializedILi2ELi2ELi64ELb0ELb0EEEJSG_NS5_IJNSV_ISF_SB_EENSV_INSA_ILi64EEESB_EEEEESH_SI_SH_SI_NS1H_6fusion15FusionCallbacksIS1L_NS1Q_17LinearCombinationISH_fSH_fLNS_15FloatRoundStyleE2EEESG_S1P_JEEENS4_5SM1004TMEM4LOAD26SM100_TMEM_LOAD_32dp32b64xES1F_NS14_INS15_ILi2ELi4ELi3EEES18_NSV_INS5_IJS19_S1N_EEENS5_IJS1N_SB_EEEEEEENS4_39AutoVectorizingCopyWithAssumedAlignmentILi128EEENS4_14SM90_TMA_STOREES24_S26_S26_EEEvvEEEEvNT_6ParamsE) ;  /* 0xffffff6802e07950 */ /* 0x000fea0003c3ffff */
        .weak           $__internal_1_$__cuda_sm10x_tcgen05_guardrail_trap_phase_invalid_during_alloc
        .type           $__internal_1_$__cuda_sm10x_tcgen05_guardrail_trap_phase_invalid_during_alloc,@function
        .size           $__internal_1_$__cuda_sm10x_tcgen05_guardrail_trap_phase_invalid_during_alloc,($__internal_2_$__cuda_sm10x_tcgen05_guardrail_trap_unallocated_columns_being_dealloced - $__internal_1_$__cuda_sm10x_tcgen05_guardrail_trap_phase_invalid_during_alloc)
$__internal_1_$__cuda_sm10x_tcgen05_guardrail_trap_phase_invalid_during_alloc:
[----:B------:R-:W-:Y:S05]  /*9480*/  BPT.TRAP 0x1 ;  /* 0x000000040000795c */ /* 0x000fea0000300000 */
[----:B------:R-:W-:-:S04]  /*9490*/  MOV R5, 0x0 ;  /* 0x0000000000057802 */ /* 0x000fc80000000f00 */
[----:B------:R-:W-:Y:S05]  /*94a0*/  RET.REL.NODEC R4 `(_ZN7cutlass13device_kernelINS_4gemm6kernel13GemmUniversalIN4cute5tupleIJiiiiEEENS1_10collective13CollectiveMmaINS1_35MainloopSm100TmaUmmaWarpSpecializedILi6ELi2ELi4ENS5_IJNS4_1CILi1EEENSA_ILi2EEESB_EEEEENS5_IJNSA_ILi128EEESF_SF_EEENS_12float_e4m3_tENS5_IJlSB_lEEESH_SI_NS4_8TiledMMAINS4_8MMA_AtomIJNS4_10MMA_TraitsINS4_19SM100_MMA_F8F6F4_SSEJSH_SH_fSF_SF_NS4_17integral_constantINS4_4UMMA5MajorELSP_0EEESQ_NSN_INSO_7ScaleInELSR_0EEESS_EEEEEENS4_6LayoutINS5_IJSB_SB_SB_EEENS5_IJNSA_ILi0EEESX_SX_EEEEENS5_IJNS4_10UnderscoreES10_S10_EEEEENS4_23SM90_TMA_LOAD_MULTICASTENS4_14ComposedLayoutINS4_7SwizzleILi3ELi4ELi3EEENS4_18smem_ptr_flag_bitsILi8EEENSV_INS5_IJNSA_ILi8EEESF_EEENS5_IJSF_SB_EEEEEEEvNS4_8identityENS4_13SM90_TMA_LOADES1D_vS1E_EENS_8epilogue10collective18CollectiveEpilogueINS1H_23Sm100TmaWarpSpecializedILi2ELi2ELi64ELb0ELb0EEEJSG_NS5_IJNSV_ISF_SB_EENSV_INSA_ILi64EEESB_EEEEESH_SI_SH_SI_NS1H_6fusion15FusionCallbacksIS1L_NS1Q_17LinearCombinationISH_fSH_fLNS_15FloatRoundStyleE2EEESG_S1P_JEEENS4_5SM1004TMEM4LOAD26SM100_TMEM_LOAD_32dp32b64xES1F_NS14_INS15_ILi2ELi4ELi3EEES18_NSV_INS5_IJS19_S1N_EEENS5_IJS1N_SB_EEEEEEENS4_39AutoVectorizingCopyWithAssumedAlignmentILi128EEENS4_14SM90_TMA_STOREES24_S26_S26_EEEvvEEEEvNT_6ParamsE) ;  /* 0xffffff6804d47950 */ /* 0x000fea0003c3ffff */
        .weak           $__internal_2_$__cuda_sm10x_tcgen05_guardrail_trap_unallocated_columns_being_dealloced
        .type           $__internal_2_$__cuda_sm10x_tcgen05_guardrail_trap_unallocated_columns_being_dealloced,@function
        .size           $__internal_2_$__cuda_sm10x_tcgen05_guardrail_trap_unallocated_columns_being_dealloced,(.L_x_156 - $__internal_2_$__cuda_sm10x_tcgen05_guardrail_trap_unallocated_columns_being_dealloced)
$__internal_2_$__cuda_sm10x_tcgen05_guardrail_trap_unallocated_columns_being_dealloced:
[----:B------:R-:W-:Y:S05]  /*94b0*/  BPT.TRAP 0x1 ;  /* 0x000000040000795c */ /* 0x000fea0000300000 */
[----:B------:R-:W-:-:S04]  /*94c0*/  HFMA2 R3, -RZ, RZ, 0, 0 ;  /* 0x00000000ff037431 */ /* 0x000fc800000001ff */
[----:B------:R-:W-:Y:S05]  /*94d0*/  RET.REL.NODEC R2 `(_ZN7cutlass13device_kernelINS_4gemm6kernel13GemmUniversalIN4cute5tupleIJiiiiEEENS1_10collective13CollectiveMmaINS1_35MainloopSm100TmaUmmaWarpSpecializedILi6ELi2ELi4ENS5_IJNS4_1CILi1EEENSA_ILi2EEESB_EEEEENS5_IJNSA_ILi128EEESF_SF_EEENS_12float_e4m3_tENS5_IJlSB_lEEESH_SI_NS4_8TiledMMAINS4_8MMA_AtomIJNS4_10MMA_TraitsINS4_19SM100_MMA_F8F6F4_SSEJSH_SH_fSF_SF_NS4_17integral_constantINS4_4UMMA5MajorELSP_0EEESQ_NSN_INSO_7ScaleInELSR_0EEESS_EEEEEENS4_6LayoutINS5_IJSB_SB_SB_EEENS5_IJNSA_ILi0EEESX_SX_EEEEENS5_IJNS4_10UnderscoreES10_S10_EEEEENS4_23SM90_TMA_LOAD_MULTICASTENS4_14ComposedLayoutINS4_7SwizzleILi3ELi4ELi3EEENS4_18smem_ptr_flag_bitsILi8EEENSV_INS5_IJNSA_ILi8EEESF_EEENS5_IJSF_SB_EEEEEEEvNS4_8identityENS4_13SM90_TMA_LOADES1D_vS1E_EENS_8epilogue10collective18CollectiveEpilogueINS1H_23Sm100TmaWarpSpecializedILi2ELi2ELi64ELb0ELb0EEEJSG_NS5_IJNSV_ISF_SB_EENSV_INSA_ILi64EEESB_EEEEESH_SI_SH_SI_NS1H_6fusion15FusionCallbacksIS1L_NS1Q_17LinearCombinationISH_fSH_fLNS_15FloatRoundStyleE2EEESG_S1P_JEEENS4_5SM1004TMEM4LOAD26SM100_TMEM_LOAD_32dp32b64xES1F_NS14_INS15_ILi2ELi4ELi3EEES18_NSV_INS5_IJS19_S1N_EEENS5_IJS1N_SB_EEEEEEENS4_39AutoVectorizingCopyWithAssumedAlignmentILi128EEENS4_14SM90_TMA_STOREES24_S26_S26_EEEvvEEEEvNT_6ParamsE) ;  /* 0xffffff6802c87950 */ /* 0x000fea0003c3ffff */
.L_x_155:
[----:B------:R-:W-:-:S00]  /*94e0*/  BRA `(.L_x_155) ;  /* 0xfffffffc00fc7947 */ /* 0x000fc0000383ffff */
[----:B------:R-:W-:-:S00]  /*94f0*/  NOP ;  /* 0x0000000000007918 */ /* 0x000fc00000000000 */
        /* <DEDUP_REMOVED lines=8> */
.L_x_156:


//--------------------- .nv.global.init           --------------------------
	.section	.nv.global.init,"aw",@progbits
.nv.global.init:
	.type		$str$27,@object
	.size		$str$27,($str$28 - $str$27)
$str$27:
        /*0000*/ 	.byte	0x28, 0x61, 0x64, 0x64, 0x72, 0x65, 0x73, 0x73, 0x20, 0x26, 0x20, 0x6d, 0x61, 0x73, 0x6b, 0x29
        /*0010*/ 	.byte	0x20, 0x3d, 0x3d, 0x20, 0x30, 0x00
	.type		$str$28,@object
	.size		$str$28,($str$26 - $str$28)
$str$28:
        /*0016*/ 	.byte	0x2f, 0x74, 0x6d, 0x70, 0x2f, 0x63, 0x75, 0x74, 0x6c, 0x61, 0x73, 0x73, 0x5f, 0x73, 0x77, 0x65
        /*0026*/ 	.byte	0x65, 0x70, 0x5f, 0x73, 0x72, 0x63, 0x2f, 0x69, 0x6e, 0x63, 0x6c, 0x75, 0x64, 0x65, 0x2f, 0x63
        /*0036*/ 	.byte	0x75, 0x74, 0x65, 0x2f, 0x70, 0x6f, 0x69, 0x6e, 0x74, 0x65, 0x72, 0x5f, 0x66, 0x6c, 0x61, 0x67
        /*0046*/ 	.byte	0x67, 0x65, 0x64, 0x2e, 0x68, 0x70, 0x70, 0x00
	.type		$str$26,@object
	.size		$str$26,($str$25 - $str$26)
$str$26:
        /*004e*/ 	.byte	0x2f, 0x74, 0x6d, 0x70, 0x2f, 0x63, 0x75, 0x74, 0x6c, 0x61, 0x73, 0x73, 0x5f, 0x73, 0x77, 0x65
        /*005e*/ 	.byte	0x65, 0x70, 0x5f, 0x73, 0x72, 0x63, 0x2f, 0x69, 0x6e, 0x63, 0x6c, 0x75, 0x64, 0x65, 0x2f, 0x63
        /*006e*/ 	.byte	0x75, 0x74, 0x65, 0x2f, 0x61, 0x74, 0x6f, 0x6d, 0x2f, 0x63, 0x6f, 0x70, 0x79, 0x5f, 0x74, 0x72
        /*007e*/ 	.byte	0x61, 0x69, 0x74, 0x73, 0x5f, 0x73, 0x6d, 0x31, 0x30, 0x30, 0x2e, 0x68, 0x70, 0x70, 0x00
	.type		$str$25,@object
	.size		$str$25,(__unnamed_1 - $str$25)
$str$25:
        /*008d*/ 	.byte	0x28, 0x28, 0x75, 0x69, 0x6e, 0x74, 0x33, 0x32, 0x5f, 0x74, 0x28, 0x74, 0x68, 0x72, 0x65, 0x61
        /*009d*/ 	.byte	0x64, 0x49, 0x64, 0x78, 0x2e, 0x78, 0x29, 0x20, 0x2f, 0x20, 0x33, 0x32, 0x29, 0x20, 0x25, 0x20
        /*00ad*/ 	.byte	0x34, 0x29, 0x20, 0x3d, 0x3d, 0x20, 0x28, 0x28, 0x28, 0x74, 0x6d, 0x65, 0x6d, 0x5f, 0x61, 0x64
        /*00bd*/ 	.byte	0x64, 0x72, 0x20, 0x3e, 0x3e, 0x20, 0x31, 0x36, 0x29, 0x20, 0x2f, 0x20, 0x33, 0x32, 0x29, 0x20
        /*00cd*/ 	.byte	0x25, 0x20, 0x34, 0x29, 0x00
	.type		__unnamed_1,@object
	.size		__unnamed_1,(__unnamed_2 - __unnamed_1)
__unnamed_1:
        /*00d2*/ 	.byte	0x61, 0x75, 0x74, 0x6f, 0x20, 0x63, 0x75, 0x74, 0x65, 0x3a, 0x3a, 0x61, 0x73, 0x5f, 0x70, 0x6f
        /* <DEDUP_REMOVED lines=24> */
        /*0262*/ 	.byte	0x43, 0x3c, 0x38, 0x31, 0x39, 0x32, 0x3e, 0x3e, 0x3e, 0x3e, 0x5d, 0x00
	.type		__unnamed_2,@object
	.size		__unnamed_2,(.L_2 - __unnamed_2)
__unnamed_2:
        /* <DEDUP_REMOVED lines=42> */
        /*050e*/ 	.byte	0x3e, 0x3e, 0x3e, 0x3e, 0x5d, 0x00
.L_2:


//--------------------- .nv.shared._ZN7cutlass13device_kernelINS_4gemm6kernel13GemmUniversalIN4cute5tupleIJiiiiEEENS1_10collective13CollectiveMmaINS1_35MainloopSm100TmaUmmaWarpSpecializedILi6ELi2ELi4ENS5_IJNS4_1CILi1EEENSA_ILi2EEESB_EEEEENS5_IJNSA_ILi128EEESF_SF_EEENS_12float_e4m3_tENS5_IJlSB_lEEESH_SI_NS4_8TiledMMAINS4_8MMA_AtomIJNS4_10MMA_TraitsINS4_19SM100_MMA_F8F6F4_SSEJSH_SH_fSF_SF_NS4_17integral_constantINS4_4UMMA5MajorELSP_0EEESQ_NSN_INSO_7ScaleInELSR_0EEESS_EEEEEENS4_6LayoutINS5_IJSB_SB_SB_EEENS5_IJNSA_ILi0EEESX_SX_EEEEENS5_IJNS4_10UnderscoreES10_S10_EEEEENS4_23SM90_TMA_LOAD_MULTICASTENS4_14ComposedLayoutINS4_7SwizzleILi3ELi4ELi3EEENS4_18smem_ptr_flag_bitsILi8EEENSV_INS5_IJNSA_ILi8EEESF_EEENS5_IJSF_SB_EEEEEEEvNS4_8identityENS4_13SM90_TMA_LOADES1D_vS1E_EENS_8epilogue10collective18CollectiveEpilogueINS1H_23Sm100TmaWarpSpecializedILi2ELi2ELi64ELb0ELb0EEEJSG_NS5_IJNSV_ISF_SB_EENSV_INSA_ILi64EEESB_EEEEESH_SI_SH_SI_NS1H_6fusion15FusionCallbacksIS1L_NS1Q_17LinearCombinationISH_fSH_fLNS_15FloatRoundStyleE2EEESG_S1P_JEEENS4_5SM1004TMEM4LOAD26SM100_TMEM_LOAD_32dp32b64xES1F_NS14_INS15_ILi2ELi4ELi3EEES18_NSV_INS5_IJS19_S1N_EEENS5_IJS1N_SB_EEEEEEENS4_39AutoVectorizingCopyWithAssumedAlignmentILi128EEENS4_14SM90_TMA_STOREES24_S26_S26_EEEvvEEEEvNT_6ParamsE --------------------------
	.section	.nv.shared._ZN7cutlass13device_kernelINS_4gemm6kernel13GemmUniversalIN4cute5tupleIJiiiiEEENS1_10collective13CollectiveMmaINS1_35MainloopSm100TmaUmmaWarpSpecializedILi6ELi2ELi4ENS5_IJNS4_1CILi1EEENSA_ILi2EEESB_EEEEENS5_IJNSA_ILi128EEESF_SF_EEENS_12float_e4m3_tENS5_IJlSB_lEEESH_SI_NS4_8TiledMMAINS4_8MMA_AtomIJNS4_10MMA_TraitsINS4_19SM100_MMA_F8F6F4_SSEJSH_SH_fSF_SF_NS4_17integral_constantINS4_4UMMA5MajorELSP_0EEESQ_NSN_INSO_7ScaleInELSR_0EEESS_EEEEEENS4_6LayoutINS5_IJSB_SB_SB_EEENS5_IJNSA_ILi0EEESX_SX_EEEEENS5_IJNS4_10UnderscoreES10_S10_EEEEENS4_23SM90_TMA_LOAD_MULTICASTENS4_14ComposedLayoutINS4_7SwizzleILi3ELi4ELi3EEENS4_18smem_ptr_flag_bitsILi8EEENSV_INS5_IJNSA_ILi8EEESF_EEENS5_IJSF_SB_EEEEEEEvNS4_8identityENS4_13SM90_TMA_LOADES1D_vS1E_EENS_8epilogue10collective18CollectiveEpilogueINS1H_23Sm100TmaWarpSpecializedILi2ELi2ELi64ELb0ELb0EEEJSG_NS5_IJNSV_ISF_SB_EENSV_INSA_ILi64EEESB_EEEEESH_SI_SH_SI_NS1H_6fusion15FusionCallbacksIS1L_NS1Q_17LinearCombinationISH_fSH_fLNS_15FloatRoundStyleE2EEESG_S1P_JEEENS4_5SM1004TMEM4LOAD26SM100_TMEM_LOAD_32dp32b64xES1F_NS14_INS15_ILi2ELi4ELi3EEES18_NSV_INS5_IJS19_S1N_EEENS5_IJS1N_SB_EEEEEEENS4_39AutoVectorizingCopyWithAssumedAlignmentILi128EEENS4_14SM90_TMA_STOREES24_S26_S26_EEEvvEEEEvNT_6ParamsE,"aw",@nobits
	.sectionflags	@""
	.align	16
	.zero		1024


//--------------------- .nv.shared.reserved.0     --------------------------
	.section	.nv.shared.reserved.0,"aw",@nobits
	.weak		__nv_reservedSMEM_offset_0_alias
	.size		__nv_reservedSMEM_offset_0_alias, 0, 64
	.other		__nv_reservedSMEM_offset_0_alias,@"STO_CUDA_RESERVED_SHARED STV_DEFAULT"
__nv_reservedSMEM_offset_0_alias:
	.zero		0
.nv.shared.reserved.0:
	.zero		64
	.weak		__nv_reservedSMEM_tcgen05_partition
	.type		__nv_reservedSMEM_tcgen05_partition,@object
	.size		__nv_reservedSMEM_tcgen05_partition,(.L_0 - __nv_reservedSMEM_tcgen05_partition)
__nv_reservedSMEM_tcgen05_partition:
	.zero		32
.L_0:


//--------------------- .nv.global                --------------------------
	.section	.nv.global,"aw",@nobits
.nv.global:
	.type		_ZN40_INTERNAL_0782c89b_4_k_cu_55520a51_274564cute1_E,@object
	.size		_ZN40_INTERNAL_0782c89b_4_k_cu_55520a51_274564cute1_E,(_ZN40_INTERNAL_0782c89b_4_k_cu_55520a51_274564cuda3std3__45__cpo6cbeginE - _ZN40_INTERNAL_0782c89b_4_k_cu_55520a51_274564cute1_E)
_ZN40_INTERNAL_0782c89b_4_k_cu_55520a51_274564cute1_E:
	.zero		1
	.type		_ZN40_INTERNAL_0782c89b_4_k_cu_55520a51_274564cuda3std3__45__cpo6cbeginE,@object
	.size		_ZN40_INTERNAL_0782c89b_4_k_cu_55520a51_274564cuda3std3__45__cpo6cbeginE,(_ZN40_INTERNAL_0782c89b_4_k_cu_55520a51_274564cuda3std3__48in_placeE - _ZN40_INTERNAL_0782c89b_4_k_cu_55520a51_274564cuda3std3__45__cpo6cbeginE)
_ZN40_INTERNAL_0782c89b_4_k_cu_55520a51_274564cuda3std3__45__cpo6cbeginE:
	.zero		1
	.type		_ZN40_INTERNAL_0782c89b_4_k_cu_55520a51_274564cuda3std3__48in_placeE,@object
	.size		_ZN40_INTERNAL_0782c89b_4_k_cu_55520a51_274564cuda3std3__48in_placeE,(_ZN40_INTERNAL_0782c89b_4_k_cu_55520a51_274564cuda3std6ranges3__45__cpo9iter_moveE - _ZN40_INTERNAL_0782c89b_4_k_cu_55520a51_274564cuda3std3__48in_placeE)
_ZN40_INTERNAL_0782c89b_4_k_cu_55520a51_274564cuda3std3__48in_placeE:
	.zero		1
	.type		_ZN40_INTERNAL_0782c89b_4_k_cu_55520a51_274564cuda3std6ranges3__45__cpo9iter_moveE,@object
	.size		_ZN40_INTERNAL_0782c89b_4_k_cu_55520a51_274564cuda3std6ranges3__45__cpo9iter_moveE,(_ZN40_INTERNAL_0782c89b_4_k_cu_55520a51_274564cuda3std3__45__cpo5beginE - _ZN40_INTERNAL_0782c89b_4_k_cu_55520a51_274564cuda3std6ranges3__45__cpo9iter_moveE)
_ZN40_INTERNAL_0782c89b_4_k_cu_55520a51_274564cuda3std6ranges3__45__cpo9iter_moveE:
	.zero		1
	.type		_ZN40_INTERNAL_0782c89b_4_k_cu_55520a51_274564cuda3std3__45__cpo5beginE,@object
	.size		_ZN40_INTERNAL_0782c89b_4_k_cu_55520a51_274564cuda3std3__45__cpo5beginE,(_ZN40_INTERNAL_0782c89b_4_k_cu_55520a51_274564cuda3std3__442_GLOBAL__N__0782c89b_4_k_cu_55520a51_274566ignoreE - _ZN40_INTERNAL_0782c89b_4_k_cu_55520a51_274564cuda3std3__45__cpo5beginE)
_ZN40_INTERNAL_0782c89b_4_k_cu_55520a51_274564cuda3std3__45__cpo5beginE:
	.zero		1
	.type		_ZN40_INTERNAL_0782c89b_4_k_cu_55520a51_274564cuda3std3__442_GLOBAL__N__0782c89b_4_k_cu_55520a51_274566ignoreE,@object
	.size		_ZN40_INTERNAL_0782c89b_4_k_cu_55520a51_274564cuda3std3__442_GLOBAL__N__0782c89b_4_k_cu_55520a51_274566ignoreE,(_ZN40_INTERNAL_0782c89b_4_k_cu_55520a51_274564cute7productE - _ZN40_INTERNAL_0782c89b_4_k_cu_55520a51_274564cuda3std3__442_GLOBAL__N__0782c89b_4_k_cu_55520a51_274566ignoreE)
_ZN40_INTERNAL_0782c89b_4_k_cu_55520a51_274564cuda3std3__442_GLOBAL__N__0782c89b_4_k_cu_55520a51_274566ignoreE:
	.zero		1
	.type		_ZN40_INTERNAL_0782c89b_4_k_cu_55520a51_274564cute7productE,@object
	.size		_ZN40_INTERNAL_0782c89b_4_k_cu_55520a51_274564cute7productE,(_ZN40_INTERNAL_0782c89b_4_k_cu_55520a51_274564cuda3std3__45__cpo3endE - _ZN40_INTERNAL_0782c89b_4_k_cu_55520a51_274564cute7productE)
_ZN40_INTERNAL_0782c89b_4_k_cu_55520a51_274564cute7productE:
	.zero		1
	.type		_ZN40_INTERNAL_0782c89b_4_k_cu_55520a51_274564cuda3std3__45__cpo3endE,@object
	.size		_ZN40_INTERNAL_0782c89b_4_k_cu_55520a51_274564cuda3std3__45__cpo3endE,(_ZN40_INTERNAL_0782c89b_4_k_cu_55520a51_274564cuda3std3__419piecewise_constructE - _ZN40_INTERNAL_0782c89b_4_k_cu_55520a51_274564cuda3std3__45__cpo3endE)
_ZN40_INTERNAL_0782c89b_4_k_cu_55520a51_274564cuda3std3__45__cpo3endE:
	.zero		1
	.type		_ZN40_INTERNAL_0782c89b_4_k_cu_55520a51_274564cuda3std3__419piecewise_constructE,@object
	.size		_ZN40_INTERNAL_0782c89b_4_k_cu_55520a51_274564cuda3std3__419piecewise_constructE,(_ZN40_INTERNAL_0782c89b_4_k_cu_55520a51_274564cuda3std3__45__cpo4cendE - _ZN40_INTERNAL_0782c89b_4_k_cu_55520a51_274564cuda3std3__419piecewise_constructE)
_ZN40_INTERNAL_0782c89b_4_k_cu_55520a51_274564cuda3std3__419piecewise_constructE:
	.zero		1
	.type		_ZN40_INTERNAL_0782c89b_4_k_cu_55520a51_274564cuda3std3__45__cpo4cendE,@object
	.size		_ZN40_INTERNAL_0782c89b_4_k_cu_55520a51_274564cuda3std3__45__cpo4cendE,(_ZN40_INTERNAL_0782c89b_4_k_cu_55520a51_274564cuda3std6ranges3__45__cpo4swapE - _ZN40_INTERNAL_0782c89b_4_k_cu_55520a51_274564cuda3std3__45__cpo4cendE)
_ZN40_INTERNAL_0782c89b_4_k_cu_55520a51_274564cuda3std3__45__cpo4cendE:
	.zero		1
	.type		_ZN40_INTERNAL_0782c89b_4_k_cu_55520a51_274564cuda3std6ranges3__45__cpo4swapE,@object
	.size		_ZN40_INTERNAL_0782c89b_4_k_cu_55520a51_274564cuda3std6ranges3__45__cpo4swapE,(.L_10 - _ZN40_INTERNAL_0782c89b_4_k_cu_55520a51_274564cuda3std6ranges3__45__cpo4swapE)
_ZN40_INTERNAL_0782c89b_4_k_cu_55520a51_274564cuda3std6ranges3__45__cpo4swapE:
	.zero		1
.L_10:


//--------------------- .nv.constant0._ZN7cutlass13device_kernelINS_4gemm6kernel13GemmUniversalIN4cute5tupleIJiiiiEEENS1_10collective13CollectiveMmaINS1_35MainloopSm100TmaUmmaWarpSpecializedILi6ELi2ELi4ENS5_IJNS4_1CILi1EEENSA_ILi2EEESB_EEEEENS5_IJNSA_ILi128EEESF_SF_EEENS_12float_e4m3_tENS5_IJlSB_lEEESH_SI_NS4_8TiledMMAINS4_8MMA_AtomIJNS4_10MMA_TraitsINS4_19SM100_MMA_F8F6F4_SSEJSH_SH_fSF_SF_NS4_17integral_constantINS4_4UMMA5MajorELSP_0EEESQ_NSN_INSO_7ScaleInELSR_0EEESS_EEEEEENS4_6LayoutINS5_IJSB_SB_SB_EEENS5_IJNSA_ILi0EEESX_SX_EEEEENS5_IJNS4_10UnderscoreES10_S10_EEEEENS4_23SM90_TMA_LOAD_MULTICASTENS4_14ComposedLayoutINS4_7SwizzleILi3ELi4ELi3EEENS4_18smem_ptr_flag_bitsILi8EEENSV_INS5_IJNSA_ILi8EEESF_EEENS5_IJSF_SB_EEEEEEEvNS4_8identityENS4_13SM90_TMA_LOADES1D_vS1E_EENS_8epilogue10collective18CollectiveEpilogueINS1H_23Sm100TmaWarpSpecializedILi2ELi2ELi64ELb0ELb0EEEJSG_NS5_IJNSV_ISF_SB_EENSV_INSA_ILi64EEESB_EEEEESH_SI_SH_SI_NS1H_6fusion15FusionCallbacksIS1L_NS1Q_17LinearCombinationISH_fSH_fLNS_15FloatRoundStyleE2EEESG_S1P_JEEENS4_5SM1004TMEM4LOAD26SM100_TMEM_LOAD_32dp32b64xES1F_NS14_INS15_ILi2ELi4ELi3EEES18_NSV_INS5_IJS19_S1N_EEENS5_IJS1N_SB_EEEEEEENS4_39AutoVectorizingCopyWithAssumedAlignmentILi128EEENS4_14SM90_TMA_STOREES24_S26_S26_EEEvvEEEEvNT_6ParamsE --------------------------
	.section	.nv.constant0._ZN7cutlass13device_kernelINS_4gemm6kernel13GemmUniversalIN4cute5tupleIJiiiiEEENS1_10collective13CollectiveMmaINS1_35MainloopSm100TmaUmmaWarpSpecializedILi6ELi2ELi4ENS5_IJNS4_1CILi1EEENSA_ILi2EEESB_EEEEENS5_IJNSA_ILi128EEESF_SF_EEENS_12float_e4m3_tENS5_IJlSB_lEEESH_SI_NS4_8TiledMMAINS4_8MMA_AtomIJNS4_10MMA_TraitsINS4_19SM100_MMA_F8F6F4_SSEJSH_SH_fSF_SF_NS4_17integral_constantINS4_4UMMA5MajorELSP_0EEESQ_NSN_INSO_7ScaleInELSR_0EEESS_EEEEEENS4_6LayoutINS5_IJSB_SB_SB_EEENS5_IJNSA_ILi0EEESX_SX_EEEEENS5_IJNS4_10UnderscoreES10_S10_EEEEENS4_23SM90_TMA_LOAD_MULTICASTENS4_14ComposedLayoutINS4_7SwizzleILi3ELi4ELi3EEENS4_18smem_ptr_flag_bitsILi8EEENSV_INS5_IJNSA_ILi8EEESF_EEENS5_IJSF_SB_EEEEEEEvNS4_8identityENS4_13SM90_TMA_LOADES1D_vS1E_EENS_8epilogue10collective18CollectiveEpilogueINS1H_23Sm100TmaWarpSpecializedILi2ELi2ELi64ELb0ELb0EEEJSG_NS5_IJNSV_ISF_SB_EENSV_INSA_ILi64EEESB_EEEEESH_SI_SH_SI_NS1H_6fusion15FusionCallbacksIS1L_NS1Q_17LinearCombinationISH_fSH_fLNS_15FloatRoundStyleE2EEESG_S1P_JEEENS4_5SM1004TMEM4LOAD26SM100_TMEM_LOAD_32dp32b64xES1F_NS14_INS15_ILi2ELi4ELi3EEES18_NSV_INS5_IJS19_S1N_EEENS5_IJS1N_SB_EEEEEEENS4_39AutoVectorizingCopyWithAssumedAlignmentILi128EEENS4_14SM90_TMA_STOREES24_S26_S26_EEEvvEEEEvNT_6ParamsE,"a",@progbits
	.sectionflags	@""
	.align	4
.nv.constant0._ZN7cutlass13device_kernelINS_4gemm6kernel13GemmUniversalIN4cute5tupleIJiiiiEEENS1_10collective13CollectiveMmaINS1_35MainloopSm100TmaUmmaWarpSpecializedILi6ELi2ELi4ENS5_IJNS4_1CILi1EEENSA_ILi2EEESB_EEEEENS5_IJNSA_ILi128EEESF_SF_EEENS_12float_e4m3_tENS5_IJlSB_lEEESH_SI_NS4_8TiledMMAINS4_8MMA_AtomIJNS4_10MMA_TraitsINS4_19SM100_MMA_F8F6F4_SSEJSH_SH_fSF_SF_NS4_17integral_constantINS4_4UMMA5MajorELSP_0EEESQ_NSN_INSO_7ScaleInELSR_0EEESS_EEEEEENS4_6LayoutINS5_IJSB_SB_SB_EEENS5_IJNSA_ILi0EEESX_SX_EEEEENS5_IJNS4_10UnderscoreES10_S10_EEEEENS4_23SM90_TMA_LOAD_MULTICASTENS4_14ComposedLayoutINS4_7SwizzleILi3ELi4ELi3EEENS4_18smem_ptr_flag_bitsILi8EEENSV_INS5_IJNSA_ILi8EEESF_EEENS5_IJSF_SB_EEEEEEEvNS4_8identityENS4_13SM90_TMA_LOADES1D_vS1E_EENS_8epilogue10collective18CollectiveEpilogueINS1H_23Sm100TmaWarpSpecializedILi2ELi2ELi64ELb0ELb0EEEJSG_NS5_IJNSV_ISF_SB_EENSV_INSA_ILi64EEESB_EEEEESH_SI_SH_SI_NS1H_6fusion15FusionCallbacksIS1L_NS1Q_17LinearCombinationISH_fSH_fLNS_15FloatRoundStyleE2EEESG_S1P_JEEENS4_5SM1004TMEM4LOAD26SM100_TMEM_LOAD_32dp32b64xES1F_NS14_INS15_ILi2ELi4ELi3EEES18_NSV_INS5_IJS19_S1N_EEENS5_IJS1N_SB_EEEEEEENS4_39AutoVectorizingCopyWithAssumedAlignmentILi128EEENS4_14SM90_TMA_STOREES24_S26_S26_EEEvvEEEEvNT_6ParamsE:
	.zero		2944


//--------------------- SYMBOLS --------------------------

	.type		.nv.reservedSmem.offset0,@object
	.size		.nv.reservedSmem.offset0,0x4
	.type		.nv.reservedSmem.cap,@object
	.size		.nv.reservedSmem.cap,0x4
	.type		__assertfail,@function
